def gluon_tcgen05(
    a_ptr,
    b_ptr,
    c_ptr,
    M,
    N,
    K,
    stride_am,
    stride_bk,
    stride_cm,
    BLOCK_M: gl.constexpr,
    BLOCK_N: gl.constexpr,
    BLOCK_K: gl.constexpr,
    DTYPE: gl.constexpr,
    A_LAYOUT: gl.constexpr,
    B_LAYOUT: gl.constexpr,
    C_LAYOUT: gl.constexpr,
    B_SHAPE: gl.constexpr,
    TMEM_LAYOUT: gl.constexpr,
    TMEM_REG: gl.constexpr,
    TRANS_B: gl.constexpr,
    NUM_BUFFERS: gl.constexpr,
):
    a_desc = tma.make_tensor_descriptor(
        a_ptr, [M, K], [stride_am, 1], [BLOCK_M, BLOCK_K], A_LAYOUT
    )
    b_desc = tma.make_tensor_descriptor(
        b_ptr,
        [N, K] if TRANS_B else [K, N],
        [stride_bk, 1],
        B_SHAPE,
        B_LAYOUT,
    )
    c_desc = tma.make_tensor_descriptor(
        c_ptr, [M, N], [stride_cm, 1], [BLOCK_M, BLOCK_N], C_LAYOUT
    )

    a_bufs = gl.allocate_shared_memory(
        DTYPE, [NUM_BUFFERS, BLOCK_M, BLOCK_K], A_LAYOUT
    )
    b_bufs = gl.allocate_shared_memory(DTYPE, [NUM_BUFFERS] + B_SHAPE, B_LAYOUT)

    pid_m = gl.program_id(0)
    pid_n = gl.program_id(1)
    off_m = pid_m * BLOCK_M
    off_n = pid_n * BLOCK_N

    tma_bars = gl.allocate_shared_memory(
        gl.int64, [NUM_BUFFERS, 1], mbarrier.MBarrierLayout()
    )
    mma_bars = gl.allocate_shared_memory(
        gl.int64, [NUM_BUFFERS, 1], mbarrier.MBarrierLayout()
    )
    for i in gl.static_range(NUM_BUFFERS):
        mbarrier.init(tma_bars.index(i), count=1)
        mbarrier.init(mma_bars.index(i), count=1)

    acc_tmem = allocate_tensor_memory(gl.float32, [BLOCK_M, BLOCK_N], TMEM_LAYOUT)
    idx = 0
    phase = 0
    use_acc = False
    for k in range(0, K, BLOCK_K):
        a = a_bufs.index(idx)
        b = b_bufs.index(idx)
        tma_bar = tma_bars.index(idx)
        mma_bar = mma_bars.index(idx)
        mbarrier.expect(
            tma_bar, a_desc.block_type.nbytes + b_desc.block_type.nbytes
        )
        tma.async_copy_global_to_shared(a_desc, [off_m, k], tma_bar, a)
        tma.async_copy_global_to_shared(
            b_desc, [off_n, k] if TRANS_B else [k, off_n], tma_bar, b
        )
        mbarrier.wait(tma_bar, phase=phase)

        if TRANS_B:
            b = b.permute((1, 0))
        tcgen05_mma(a, b, acc_tmem, use_acc=use_acc)
        tcgen05_commit(mma_bar)
        mbarrier.wait(mma_bar, phase=phase)
        use_acc = True

        idx += 1
        if idx == NUM_BUFFERS:
            idx = 0
            phase ^= 1

    for i in gl.static_range(NUM_BUFFERS):
        mbarrier.invalidate(tma_bars.index(i))
        mbarrier.invalidate(mma_bars.index(i))

    acc = acc_tmem.load(TMEM_REG)
    c_smem = gl.allocate_shared_memory(DTYPE, [BLOCK_M, BLOCK_N], C_LAYOUT)
    c_smem.store(acc.to(DTYPE))
    fence_async_shared()
    tma.async_copy_shared_to_global(c_desc, [off_m, off_n], c_smem)
    tma.store_wait(pendings=0)

# config = {"BLOCK_K": 64, "BLOCK_M": 64, "BLOCK_N": 256, "arch": "sm_100", "dtype": "fp16", "num_buffers": 3, "num_warps": 4, "trans_b": 1}
# arch = sm_100


// ===== COMPILED SASS (sm_100a) =====

	.target	sm_100a

	.elftype	@"ET_EXEC"


//--------------------- .note.nv.tkinfo           --------------------------
	.section	.note.nv.tkinfo,"",@"SHT_NOTE"
	.sectionflags	@"SHF_NOTE_NV_TKINFO"
	.tkinfo
        /*0018*/ 	.word	0x00000081
        /*0030*/ 	.string	""
        /*0030*/ 	.string	"ptxas-blackwell"
        /*0030*/ 	.string	"Cuda compilation tools, release 12.9, V12.9.86"
        /*0030*/ 	.string	"Build cuda_12.9.r12.9/compiler.36037853_0"
        /*0030*/ 	.string	"-v  -suppress-debug-info  -lineinfo  -arch sm_100a "



//--------------------- .note.nv.cuver            --------------------------
	.section	.note.nv.cuver,"",@"SHT_NOTE"
	.sectionflags	@"SHF_NOTE_NV_CUVER"
        /*0018*/ 	.short	0x0001
        /*001a*/ 	.short	0x0064
        /*001c*/ 	.short	0x0001
        /*001e*/ 	.short	0x0000
        /*0020*/ 	.short	0x0001
        /*0022*/ 	.short	0x0000


//--------------------- .nv.info                  --------------------------
	.section	.nv.info,"",@"SHT_CUDA_INFO"
	.align	4


	//----- nvinfo : EIATTR_REGCOUNT
	.align		4
        /*0000*/ 	.byte	0x04, 0x2f
        /*0002*/ 	.short	(.L_4 - .L_3)
	.align		4
.L_3:
        /*0004*/ 	.word	index@(gluon_tcgen05)
        /*0008*/ 	.word	0x00000088


	//----- nvinfo : EIATTR_FRAME_SIZE
	.align		4
.L_4:
        /*000c*/ 	.byte	0x04, 0x11
        /*000e*/ 	.short	(.L_6 - .L_5)
	.align		4
.L_5:
        /*0010*/ 	.word	index@($__internal_2_$__cuda_sm10x_tcgen05_guardrail_trap_unallocated_columns_being_dealloced)
        /*0014*/ 	.word	0x00000000


	//----- nvinfo : EIATTR_FRAME_SIZE
	.align		4
.L_6:
        /*0018*/ 	.byte	0x04, 0x11
        /*001a*/ 	.short	(.L_8 - .L_7)
	.align		4
.L_7:
        /*001c*/ 	.word	index@($__internal_1_$__cuda_sm10x_tcgen05_guardrail_trap_phase_invalid_during_alloc)
        /*0020*/ 	.word	0x00000000


	//----- nvinfo : EIATTR_FRAME_SIZE
	.align		4
.L_8:
        /*0024*/ 	.byte	0x04, 0x11
        /*0026*/ 	.short	(.L_10 - .L_9)
	.align		4
.L_9:
        /*0028*/ 	.word	index@($__internal_0_$__cuda_sm10x_tcgen05_guardrail_trap_col_being_dealloced_not_returned_by_alloc)
        /*002c*/ 	.word	0x00000000


	//----- nvinfo : EIATTR_FRAME_SIZE
	.align		4
.L_10:
        /*0030*/ 	.byte	0x04, 0x11
        /*0032*/ 	.short	(.L_12 - .L_11)
	.align		4
.L_11:
        /*0034*/ 	.word	index@(gluon_tcgen05)
        /*0038*/ 	.word	0x00000000


	//----- nvinfo : EIATTR_MIN_STACK_SIZE
	.align		4
.L_12:
        /*003c*/ 	.byte	0x04, 0x12
        /*003e*/ 	.short	(.L_14 - .L_13)
	.align		4
.L_13:
        /*0040*/ 	.word	index@(gluon_tcgen05)
        /*0044*/ 	.word	0x00000000
.L_14:


//--------------------- .nv.info.gluon_tcgen05    --------------------------
	.section	.nv.info.gluon_tcgen05,"",@"SHT_CUDA_INFO"
	.sectionflags	@""
	.align	4


	//----- nvinfo : EIATTR_CUDA_API_VERSION
	.align		4
        /*0000*/ 	.byte	0x04, 0x37
        /*0002*/ 	.short	(.L_16 - .L_15)
.L_15:
        /*0004*/ 	.word	0x00000081


	//----- nvinfo : EIATTR_KPARAM_INFO
	.align		4
.L_16:
        /*0008*/ 	.byte	0x04, 0x17
        /*000a*/ 	.short	(.L_18 - .L_17)
.L_17:
        /*000c*/ 	.word	0x00000000
        /*0010*/ 	.short	0x000a
        /*0012*/ 	.short	0x0048
        /*0014*/ 	.byte	0x00, 0xf4, 0x21, 0x00


	//----- nvinfo : EIATTR_KPARAM_INFO
	.align		4
.L_18:
        /*0018*/ 	.byte	0x04, 0x17
        /*001a*/ 	.short	(.L_20 - .L_19)
.L_19:
        /*001c*/ 	.word	0x00000000
        /*0020*/ 	.short	0x0009
        /*0022*/ 	.short	0x0040
        /*0024*/ 	.byte	0x00, 0xf4, 0x21, 0x00


	//----- nvinfo : EIATTR_KPARAM_INFO
	.align		4
.L_20:
        /*0028*/ 	.byte	0x04, 0x17
        /*002a*/ 	.short	(.L_22 - .L_21)
.L_21:
        /*002c*/ 	.word	0x00000000
        /*0030*/ 	.short	0x0008
        /*0032*/ 	.short	0x0038
        /*0034*/ 	.byte	0x00, 0xf0, 0x21, 0x00


	//----- nvinfo : EIATTR_KPARAM_INFO
	.align		4
.L_22:
        /*0038*/ 	.byte	0x04, 0x17
        /*003a*/ 	.short	(.L_24 - .L_23)
.L_23:
        /*003c*/ 	.word	0x00000000
        /*0040*/ 	.short	0x0007
        /*0042*/ 	.short	0x0030
        /*0044*/ 	.byte	0x00, 0xf0, 0x21, 0x00


	//----- nvinfo : EIATTR_KPARAM_INFO
	.align		4
.L_24:
        /*0048*/ 	.byte	0x04, 0x17
        /*004a*/ 	.short	(.L_26 - .L_25)
.L_25:
        /*004c*/ 	.word	0x00000000
        /*0050*/ 	.short	0x0006
        /*0052*/ 	.short	0x0028
        /*0054*/ 	.byte	0x00, 0xf0, 0x21, 0x00


	//----- nvinfo : EIATTR_KPARAM_INFO
	.align		4
.L_26:
        /*0058*/ 	.byte	0x04, 0x17
        /*005a*/ 	.short	(.L_28 - .L_27)
.L_27:
        /*005c*/ 	.word	0x00000000
        /*0060*/ 	.short	0x0005
        /*0062*/ 	.short	0x0020
        /*0064*/ 	.byte	0x00, 0xf0, 0x11, 0x00


	//----- nvinfo : EIATTR_KPARAM_INFO
	.align		4
.L_28:
        /*0068*/ 	.byte	0x04, 0x17
        /*006a*/ 	.short	(.L_30 - .L_29)
.L_29:
        /*006c*/ 	.word	0x00000000
        /*0070*/ 	.short	0x0004
        /*0072*/ 	.short	0x001c
        /*0074*/ 	.byte	0x00, 0xf0, 0x11, 0x00


	//----- nvinfo : EIATTR_KPARAM_INFO
	.align		4
.L_30:
        /*0078*/ 	.byte	0x04, 0x17
        /*007a*/ 	.short	(.L_32 - .L_31)
.L_31:
        /*007c*/ 	.word	0x00000000
        /*0080*/ 	.short	0x0003
        /*0082*/ 	.short	0x0018
        /*0084*/ 	.byte	0x00, 0xf0, 0x11, 0x00


	//----- nvinfo : EIATTR_KPARAM_INFO
	.align		4
.L_32:
        /*0088*/ 	.byte	0x04, 0x17
        /*008a*/ 	.short	(.L_34 - .L_33)
.L_33:
        /*008c*/ 	.word	0x00000000
        /*0090*/ 	.short	0x0002
        /*0092*/ 	.short	0x0010
        /*0094*/ 	.byte	0x00, 0xf4, 0x21, 0x00


	//----- nvinfo : EIATTR_KPARAM_INFO
	.align		4
.L_34:
        /*0098*/ 	.byte	0x04, 0x17
        /*009a*/ 	.short	(.L_36 - .L_35)
.L_35:
        /*009c*/ 	.word	0x00000000
        /*00a0*/ 	.short	0x0001
        /*00a2*/ 	.short	0x0008
        /*00a4*/ 	.byte	0x00, 0xf4, 0x21, 0x00


	//----- nvinfo : EIATTR_KPARAM_INFO
	.align		4
.L_36:
        /*00a8*/ 	.byte	0x04, 0x17
        /*00aa*/ 	.short	(.L_38 - .L_37)
.L_37:
        /*00ac*/ 	.word	0x00000000
        /*00b0*/ 	.short	0x0000
        /*00b2*/ 	.short	0x0000
        /*00b4*/ 	.byte	0x00, 0xf4, 0x21, 0x00


	//----- nvinfo : EIATTR_AT_ENTRY_FRAGMENTS
	.align		4
.L_38:
        /*00b8*/ 	.byte	0x04, 0x4f
        /*00ba*/ 	.short	(.L_40 - .L_39)


	//   ....[0]....
.L_39:
        /*00bc*/ 	.word	0x00000004


	//----- nvinfo : EIATTR_RESERVED_SMEM_USED
	.align		4
.L_40:
        /*00c0*/ 	.byte	0x01, 0x41
	.zero		2


	//----- nvinfo : EIATTR_SPARSE_MMA_MASK
	.align		4
        /*00c4*/ 	.byte	0x03, 0x50
        /*00c6*/ 	.short	0x0000


	//----- nvinfo : EIATTR_TCGEN05_1CTA_USED
	.align		4
        /*00c8*/ 	.byte	0x01, 0x51
	.zero		2


	//----- nvinfo : EIATTR_MAXREG_COUNT
	.align		4
        /*00cc*/ 	.byte	0x03, 0x1b
        /*00ce*/ 	.short	0x00ff


	//----- nvinfo : EIATTR_NUM_BARRIERS
	.align		4
        /*00d0*/ 	.byte	0x02, 0x4c
        /*00d2*/ 	.byte	0x01
	.zero		1


	//----- nvinfo : EIATTR_INT_WARP_WIDE_INSTR_OFFSETS
	.align		4
        /*00d4*/ 	.byte	0x04, 0x31
        /*00d6*/ 	.short	(.L_42 - .L_41)


	//   ....[0]....
.L_41:
        /*00d8*/ 	.word	0x00001750


	//   ....[1]....
        /*00dc*/ 	.word	0x00001770


	//   ....[2]....
        /*00e0*/ 	.word	0x000017f0


	//   ....[3]....
        /*00e4*/ 	.word	0x00001ac0


	//   ....[4]....
        /*00e8*/ 	.word	0x00001ad0


	//   ....[5]....
        /*00ec*/ 	.word	0x00001b30


	//   ....[6]....
        /*00f0*/ 	.word	0x00001b40


	//   ....[7]....
        /*00f4*/ 	.word	0x00001e10


	//   ....[8]....
        /*00f8*/ 	.word	0x00001e20


	//   ....[9]....
        /*00fc*/ 	.word	0x00001fa0


	//   ....[10]....
        /*0100*/ 	.word	0x00001fd0


	//   ....[11]....
        /*0104*/ 	.word	0x00002000


	//   ....[12]....
        /*0108*/ 	.word	0x00002020


	//   ....[13]....
        /*010c*/ 	.word	0x00002320


	//   ....[14]....
        /*0110*/ 	.word	0x00002330


	//   ....[15]....
        /*0114*/ 	.word	0x00002dd0


	//   ....[16]....
        /*0118*/ 	.word	0x00002e20


	//----- nvinfo : EIATTR_COOP_GROUP_MASK_REGIDS
	.align		4
.L_42:
        /*011c*/ 	.byte	0x04, 0x29
        /*011e*/ 	.short	(.L_44 - .L_43)


	//   ....[0]....
.L_43:
        /*0120*/ 	.word	0xffffffff


	//   ....[1]....
        /*0124*/ 	.word	0xffffffff


	//   ....[2]....
        /*0128*/ 	.word	0xffffffff


	//   ....[3]....
        /*012c*/ 	.word	0xffffffff


	//   ....[4]....
        /*0130*/ 	.word	0xffffffff


	//   ....[5]....
        /*0134*/ 	.word	0xffffffff


	//   ....[6]....
        /*0138*/ 	.word	0xffffffff


	//   ....[7]....
        /*013c*/ 	.word	0xffffffff


	//   ....[8]....
        /*0140*/ 	.word	0xffffffff


	//   ....[9]....
        /*0144*/ 	.word	0xffffffff


	//----- nvinfo : EIATTR_COOP_GROUP_INSTR_OFFSETS
	.align		4
.L_44:
        /*0148*/ 	.byte	0x04, 0x28
        /*014a*/ 	.short	(.L_46 - .L_45)


	//   ....[0]....
.L_45:
        /*014c*/ 	.word	0x00000050


	//   ....[1]....
        /*0150*/ 	.word	0x00000310


	//   ....[2]....
        /*0154*/ 	.word	0x00000500


	//   ....[3]....
        /*0158*/ 	.word	0x000009a0


	//   ....[4]....
        /*015c*/ 	.word	0x00000ae0


	//   ....[5]....
        /*0160*/ 	.word	0x00000fe0


	//   ....[6]....
        /*0164*/ 	.word	0x00001120


	//   ....[7]....
        /*0168*/ 	.word	0x00001610


	//   ....[8]....
        /*016c*/ 	.word	0x00002c60


	//   ....[9]....
        /*0170*/ 	.word	0x00002ed0


	//----- nvinfo : EIATTR_VRC_CTA_INIT_COUNT
	.align		4
.L_46:
        /*0174*/ 	.byte	0x02, 0x4a
        /*0176*/ 	.byte	0x80
	.zero		1


	//----- nvinfo : EIATTR_MBARRIER_INSTR_OFFSETS
	.align		4
        /*0178*/ 	.byte	0x04, 0x39
        /*017a*/ 	.short	(.L_48 - .L_47)


	//   ....[0]....
.L_47:
        /*017c*/ 	.word	0x00001810
        /*0180*/ 	.word	0x000000ff
        /*0184*/ 	.word	0x0001e000
        /*0188*/ 	.short	0x0100
        /*018a*/ 	.byte	0x08
	.zero		1


	//   ....[1]....
        /*018c*/ 	.word	0x00001820
        /*0190*/ 	.word	0x000000ff
        /*0194*/ 	.word	0x0001e020
        /*0198*/ 	.short	0x0100
        /*019a*/ 	.byte	0x08
	.zero		1


	//   ....[2]....
        /*019c*/ 	.word	0x000018d0
        /*01a0*/ 	.word	0x000000ff
        /*01a4*/ 	.word	0x0001e008
        /*01a8*/ 	.short	0x0100
        /*01aa*/ 	.byte	0x08
	.zero		1


	//   ....[3]....
        /*01ac*/ 	.word	0x000018e0
        /*01b0*/ 	.word	0x000000ff
        /*01b4*/ 	.word	0x0001e028
        /*01b8*/ 	.short	0x0100
        /*01ba*/ 	.byte	0x08
	.zero		1


	//   ....[4]....
        /*01bc*/ 	.word	0x000019f0
        /*01c0*/ 	.word	0x000000ff
        /*01c4*/ 	.word	0x0001e010
        /*01c8*/ 	.short	0x0100
        /*01ca*/ 	.byte	0x08
	.zero		1


	//   ....[5]....
        /*01cc*/ 	.word	0x00001a00
        /*01d0*/ 	.word	0x000000ff
        /*01d4*/ 	.word	0x0001e030
        /*01d8*/ 	.short	0x0100
        /*01da*/ 	.byte	0x08
	.zero		1


	//   ....[6]....
        /*01dc*/ 	.word	0x00001bd0
        /*01e0*/ 	.word	0x000000ff
        /*01e4*/ 	.word	0x0001e000
        /*01e8*/ 	.short	0x010a
        /*01ea*/ 	.byte	0x08
	.zero		1


	//   ....[7]....
        /*01ec*/ 	.word	0x00001e70
        /*01f0*/ 	.word	0x000000ff
        /*01f4*/ 	.word	0x0001e020
        /*01f8*/ 	.short	0x010a
        /*01fa*/ 	.byte	0x08
	.zero		1


	//   ....[8]....
        /*01fc*/ 	.word	0x000020a0
        /*0200*/ 	.word	0x000000ff
        /*0204*/ 	.word	0x0001e000
        /*0208*/ 	.short	0x010a
        /*020a*/ 	.byte	0x1c
	.zero		1


	//   ....[9]....
        /*020c*/ 	.word	0x00002370
        /*0210*/ 	.word	0x000000ff
        /*0214*/ 	.word	0x0001e020
        /*0218*/ 	.short	0x010a
        /*021a*/ 	.byte	0x1c
	.zero		1


	//   ....[10]....
        /*021c*/ 	.word	0x00002440
        /*0220*/ 	.word	0x000000ff
        /*0224*/ 	.word	0x0001e000
        /*0228*/ 	.short	0x0108
        /*022a*/ 	.byte	0x08
	.zero		1


	//   ....[11]....
        /*022c*/ 	.word	0x00002450
        /*0230*/ 	.word	0x000000ff
        /*0234*/ 	.word	0x0001e020
        /*0238*/ 	.short	0x0108
        /*023a*/ 	.byte	0x08
	.zero		1


	//   ....[12]....
        /*023c*/ 	.word	0x000024a0
        /*0240*/ 	.word	0x000000ff
        /*0244*/ 	.word	0x0001e008
        /*0248*/ 	.short	0x0108
        /*024a*/ 	.byte	0x08
	.zero		1


	//   ....[13]....
        /*024c*/ 	.word	0x000024b0
        /*0250*/ 	.word	0x000000ff
        /*0254*/ 	.word	0x0001e028
        /*0258*/ 	.short	0x0108
        /*025a*/ 	.byte	0x08
	.zero		1


	//   ....[14]....
        /*025c*/ 	.word	0x00002500
        /*0260*/ 	.word	0x000000ff
        /*0264*/ 	.word	0x0001e010
        /*0268*/ 	.short	0x0108
        /*026a*/ 	.byte	0x08
	.zero		1


	//   ....[15]....
        /*026c*/ 	.word	0x00002510
        /*0270*/ 	.word	0x000000ff
        /*0274*/ 	.word	0x0001e030
        /*0278*/ 	.short	0x0108
        /*027a*/ 	.byte	0x08
	.zero		1


	//   ....[16]....
        /*027c*/ 	.word	0x00002ef0
        /*0280*/ 	.word	0x000000ff
        /*0284*/ 	.word	0x0001e000
        /*0288*/ 	.short	0x010a
        /*028a*/ 	.byte	0x08
	.zero		1


	//   ....[17]....
        /*028c*/ 	.word	0x00002f20
        /*0290*/ 	.word	0x000000ff
        /*0294*/ 	.word	0x0001e020
        /*0298*/ 	.short	0x010a
        /*029a*/ 	.byte	0x08
	.zero		1


	//   ....[18]....
        /*029c*/ 	.word	0x00002f50
        /*02a0*/ 	.word	0x000000ff
        /*02a4*/ 	.word	0x0001e000
        /*02a8*/ 	.short	0x010a
        /*02aa*/ 	.byte	0x1c
	.zero		1


	//   ....[19]....
        /*02ac*/ 	.word	0x00002f80
        /*02b0*/ 	.word	0x000000ff
        /*02b4*/ 	.word	0x0001e020
        /*02b8*/ 	.short	0x010a
        /*02ba*/ 	.byte	0x1c
	.zero		1


	//----- nvinfo : EIATTR_NUM_MBARRIERS
	.align		4
.L_48:
        /*02bc*/ 	.byte	0x03, 0x38
        /*02be*/ 	.short	0x0006


	//----- nvinfo : EIATTR_EXIT_INSTR_OFFSETS
	.align		4
        /*02c0*/ 	.byte	0x04, 0x1c
        /*02c2*/ 	.short	(.L_50 - .L_49)


	//   ....[0]....
.L_49:
        /*02c4*/ 	.word	0x00002ee0


	//----- nvinfo : EIATTR_REQNTID
	.align		4
.L_50:
        /*02c8*/ 	.byte	0x04, 0x10
        /*02ca*/ 	.short	(.L_52 - .L_51)
.L_51:
        /*02cc*/ 	.word	0x00000080
        /*02d0*/ 	.word	0x00000001
        /*02d4*/ 	.word	0x00000001


	//----- nvinfo : EIATTR_CRS_STACK_SIZE
	.align		4
.L_52:
        /*02d8*/ 	.byte	0x04, 0x1e
        /*02da*/ 	.short	(.L_54 - .L_53)
.L_53:
        /*02dc*/ 	.word	0x00000000


	//----- nvinfo : EIATTR_CBANK_PARAM_SIZE
	.align		4
.L_54:
        /*02e0*/ 	.byte	0x03, 0x19
        /*02e2*/ 	.short	0x0050


	//----- nvinfo : EIATTR_PARAM_CBANK
	.align		4
        /*02e4*/ 	.byte	0x04, 0x0a
        /*02e6*/ 	.short	(.L_56 - .L_55)
	.align		4
.L_55:
        /*02e8*/ 	.word	index@(.nv.constant0.gluon_tcgen05)
        /*02ec*/ 	.short	0x0380
        /*02ee*/ 	.short	0x0050


	//----- nvinfo : EIATTR_SW_WAR
	.align		4
.L_56:
        /*02f0*/ 	.byte	0x04, 0x36
        /*02f2*/ 	.short	(.L_58 - .L_57)
.L_57:
        /*02f4*/ 	.word	0x00000008
.L_58:


//--------------------- .nv.compat                --------------------------
	.section	.nv.compat,"",@"SHT_CUDA_COMPAT_INFO"
	.align	4
        /*0000*/ 	.byte	0x02, 0x02, 0x02, 0x00, 0x02, 0x05, 0x05, 0x00, 0x02, 0x03, 0x03, 0x00, 0x02, 0x06, 0x01, 0x00


//--------------------- .nv.callgraph             --------------------------
	.section	.nv.callgraph,"",@"SHT_CUDA_CALLGRAPH"
	.align	4
	.sectionentsize	8
	.align		4
        /*0000*/ 	.word	0x00000000
	.align		4
        /*0004*/ 	.word	0xffffffff
	.align		4
        /*0008*/ 	.word	0x00000000
	.align		4
        /*000c*/ 	.word	0xfffffffe
	.align		4
        /*0010*/ 	.word	0x00000000
	.align		4
        /*0014*/ 	.word	0xfffffffd
	.align		4
        /*0018*/ 	.word	0x00000000
	.align		4
        /*001c*/ 	.word	0xfffffffc


//--------------------- .text.gluon_tcgen05       --------------------------
	.section	.text.gluon_tcgen05,"ax",@progbits
	.align	128
        .global         gluon_tcgen05
        .type           gluon_tcgen05,@function
        .size           gluon_tcgen05,(.L_x_81 - gluon_tcgen05)
        .other          gluon_tcgen05,@"STO_CUDA_ENTRY STV_DEFAULT"
gluon_tcgen05:
.text.gluon_tcgen05:
[----:B------:R-:W1:Y:S01]  /*0000*/  LDC R1, c[0x0][0x37c] ;  /* 0x0000df00ff017b82 */ /* 0x000e620000000800 */
[----:B------:R-:W2:Y:S02]  /*0010*/  S2R R0, SR_TID.X ;  /* 0x0000000000007919 */ /* 0x000ea40000002100 */
[----:B--2---:R-:W-:-:S13]  /*0020*/  ISETP.GE.U32.AND P2, PT, R0, 0x20, PT ;  /* 0x000000200000780c */ /* 0x004fda0003f46070 */
[----:B------:R-:W-:Y:S05]  /*0030*/  @P2 BRA `(.L_x_0) ;  /* 0x0000000000b82947 */ /* 0x000fea0003800000 */
[----:B------:R-:W2:Y:S01]  /*0040*/  S2UR UR6, SR_CgaCtaId ;  /* 0x00000000000679c3 */ /* 0x000ea20000008800 */
[----:B------:R-:W-:Y:S01]  /*0050*/  NOP ;  /* 0x0000000000007918 */ /* 0x000fe20000000000 */
[----:B------:R-:W-:Y:S02]  /*0060*/  UMOV UR4, 0x40 ;  /* 0x0000004000047882 */ /* 0x000fe40000000000 */
[----:B--2---:R-:W-:-:S09]  /*0070*/  ULEA UR4, UR6, UR4, 0x18 ;  /* 0x0000000406047291 */ /* 0x004fd2000f8ec0ff */
[----:B------:R-:W2:Y:S01]  /*0080*/  LDS.U8 R2, [UR4] ;  /* 0x00000004ff027984 */ /* 0x000ea20008000000 */
[----:B------:R-:W-:Y:S02]  /*0090*/  UMOV UR4, 0x400 ;  /* 0x0000040000047882 */ /* 0x000fe40000000000 */
[----:B------:R-:W-:Y:S01]  /*00a0*/  ULEA UR4, UR6, UR4, 0x18 ;  /* 0x0000000406047291 */ /* 0x000fe2000f8ec0ff */
[----:B--2---:R-:W-:-:S13]  /*00b0*/  ISETP.NE.AND P0, PT, R2, RZ, PT ;  /* 0x000000ff0200720c */ /* 0x004fda0003f05270 */
[----:B------:R-:W-:Y:S05]  /*00c0*/  @P0 BRA `(.L_x_1) ;  /* 0x00000000007c0947 */ /* 0x000fea0003800000 */
[----:B------:R-:W-:-:S13]  /*00d0*/  ELECT P0, URZ, PT ;  /* 0x0000000000ff782f */ /* 0x000fda0003800000 */
[----:B------:R-:W-:Y:S05]  /*00e0*/  @!P0 BRA `(.L_x_2) ;  /* 0x0000000000848947 */ /* 0x000fea0003800000 */
[----:B------:R-:W-:Y:S01]  /*00f0*/  UMOV UR5, 0x8 ;  /* 0x0000000800057882 */ /* 0x000fe20000000000 */
[----:B------:R-:W-:Y:S02]  /*0100*/  IMAD.MOV.U32 R5, RZ, RZ, 0x1 ;  /* 0x00000001ff057424 */ /* 0x000fe400078e00ff */
[----:B------:R-:W-:Y:S02]  /*0110*/  IMAD.MOV.U32 R3, RZ, RZ, 0xff ;  /* 0x000000ffff037424 */ /* 0x000fe400078e00ff */
[----:B------:R-:W-:Y:S04]  /*0120*/  DEPBAR.LE SB2, 0x36 ;  /* 0x0000ad800000791a */ /* 0x000fe80000000000 */
[----:B------:R-:W2:Y:S02]  /*0130*/  UTCATOMSWS.FIND_AND_SET.ALIGN UP0, UR5, UR5 ;  /* 0x00000005000575e3 */ /* 0x000ea40008000800 */
[----:B--2---:R-:W-:-:S04]  /*0140*/  PLOP3.LUT P0, PT, PT, PT, UP0, 0x80, 0x8 ;  /* 0x000000000008781c */ /* 0x004fc80003f0f008 */
[----:B------:R-:W-:-:S04]  /*0150*/  SEL R2, RZ, 0xffffffff, !P0 ;  /* 0xffffffffff027807 */ /* 0x000fc80004000000 */
[----:B------:R-:W-:Y:S01]  /*0160*/  ISETP.NE.AND P0, PT, R2, RZ, PT ;  /* 0x000000ff0200720c */ /* 0x000fe20003f05270 */
[----:B------:R-:W-:-:S12]  /*0170*/  IMAD.U32 R2, RZ, RZ, UR5 ;  /* 0x00000005ff027e24 */ /* 0x000fd8000f8e00ff */
[----:B------:R-:W-:Y:S05]  /*0180*/  @P0 BRA `(.L_x_3) ;  /* 0x0000000000240947 */ /* 0x000fea0003800000 */
.L_x_4:
[----:B------:R-:W-:Y:S05]  /*0190*/  NANOSLEEP 0x64 ;  /* 0x000000640000795d */ /* 0x000fea0003800000 */
[----:B------:R-:W-:-:S05]  /*01a0*/  UMOV UR5, 0x8 ;  /* 0x0000000800057882 */ /* 0x000fca0000000000 */
[----:B------:R-:W-:Y:S04]  /*01b0*/  DEPBAR.LE SB2, 0x36 ;  /* 0x0000ad800000791a */ /* 0x000fe80000000000 */
[----:B------:R-:W2:Y:S02]  /*01c0*/  UTCATOMSWS.FIND_AND_SET.ALIGN UP0, UR5, UR5 ;  /* 0x00000005000575e3 */ /* 0x000ea40008000800 */
[----:B--2---:R-:W-:-:S04]  /*01d0*/  PLOP3.LUT P0, PT, PT, PT, UP0, 0x80, 0x8 ;  /* 0x000000000008781c */ /* 0x004fc80003f0f008 */
[----:B------:R-:W-:-:S04]  /*01e0*/  SEL R2, RZ, 0xffffffff, !P0 ;  /* 0xffffffffff027807 */ /* 0x000fc80004000000 */
[----:B------:R-:W-:Y:S01]  /*01f0*/  ISETP.NE.AND P0, PT, R2, RZ, PT ;  /* 0x000000ff0200720c */ /* 0x000fe20003f05270 */
[----:B------:R-:W-:-:S12]  /*0200*/  IMAD.U32 R2, RZ, RZ, UR5 ;  /* 0x00000005ff027e24 */ /* 0x000fd8000f8e00ff */
[----:B------:R-:W-:Y:S05]  /*0210*/  @!P0 BRA `(.L_x_4) ;  /* 0xfffffffc00dc8947 */ /* 0x000fea000383ffff */
.L_x_3:
[C---:B------:R-:W-:Y:S01]  /*0220*/  VIADD R4, R2.reuse, 0x10 ;  /* 0x0000001002047836 */ /* 0x040fe20000000000 */
[----:B------:R-:W-:Y:S01]  /*0230*/  UMOV UR5, 0x50 ;  /* 0x0000005000057882 */ /* 0x000fe20000000000 */
[----:B------:R-:W-:Y:S01]  /*0240*/  SHF.L.U32 R3, R3, R2, RZ ;  /* 0x0000000203037219 */ /* 0x000fe200000006ff */
[----:B------:R-:W-:Y:S01]  /*0250*/  ULEA UR5, UR6, UR5, 0x18 ;  /* 0x0000000506057291 */ /* 0x000fe2000f8ec0ff */
[----:B------:R-:W-:Y:S01]  /*0260*/  IMAD.SHL.U32 R2, R2, 0x20, RZ ;  /* 0x0000002002027824 */ /* 0x000fe200078e00ff */
[----:B------:R-:W-:-:S04]  /*0270*/  SHF.L.U32 R4, R5, R4, RZ ;  /* 0x0000000405047219 */ /* 0x000fc800000006ff */
[----:B------:R-:W-:-:S05]  /*0280*/  LOP3.LUT R3, R4, R3, RZ, 0xfc, !PT ;  /* 0x0000000304037212 */ /* 0x000fca00078efcff */
[----:B------:R2:W-:Y:S04]  /*0290*/  ATOMS.OR RZ, [UR5], R3 ;  /* 0x00000003ffff798c */ /* 0x0005e8000b000005 */
[----:B------:R2:W-:Y:S01]  /*02a0*/  STS [UR4], R2 ;  /* 0x00000002ff007988 */ /* 0x0005e20008000804 */
[----:B------:R-:W-:Y:S05]  /*02b0*/  BRA `(.L_x_2) ;  /* 0x0000000000107947 */ /* 0x000fea0003800000 */
.L_x_1:
[----:B------:R-:W-:Y:S01]  /*02c0*/  IMAD.MOV.U32 R3, RZ, RZ, -0x1 ;  /* 0xffffffffff037424 */ /* 0x000fe200078e00ff */
[----:B------:R-:W-:-:S04]  /*02d0*/  MOV R2, 0x300 ;  /* 0x0000030000027802 */ /* 0x000fc80000000f00 */
[----:B------:R2:W-:Y:S03]  /*02e0*/  STS [UR4], R3 ;  /* 0x00000003ff007988 */ /* 0x0005e60008000804 */
[----:B-12---:R-:W-:Y:S05]  /*02f0*/  CALL.REL.NOINC `($__internal_1_$__cuda_sm10x_tcgen05_guardrail_trap_phase_invalid_during_alloc) ;  /* 0x0000002c00387944 */ /* 0x006fea0003c00000 */
.L_x_2:
[----:B------:R-:W-:Y:S05]  /*0300*/  WARPSYNC.ALL ;  /* 0x0000000000007948 */ /* 0x000fea0003800000 */
[----:B------:R-:W-:Y:S01]  /*0310*/  NOP ;  /* 0x0000000000007918 */ /* 0x000fe20000000000 */
.L_x_0:
[----:B------:R-:W3:Y:S08]  /*0320*/  S2UR UR4, SR_CgaCtaId ;  /* 0x00000000000479c3 */ /* 0x000ef00000008800 */
[----:B------:R-:W-:Y:S01]  /*0330*/  BAR.SYNC.DEFER_BLOCKING 0x0 ;  /* 0x0000000000007b1d */ /* 0x000fe20000010000 */
[----:B------:R-:W-:-:S05]  /*0340*/  LOP3.LUT R10, R0, 0x7f, RZ, 0xc0, !PT ;  /* 0x0000007f000a7812 */ /* 0x000fca00078ec0ff */
[----:B------:R-:W-:Y:S02]  /*0350*/  UMOV UR8, 0x400 ;  /* 0x0000040000087882 */ /* 0x000fe40000000000 */
[----:B------:R-:W4:Y:S08]  /*0360*/  LDC R4, c[0x0][0x398] ;  /* 0x0000e600ff047b82 */ /* 0x000f300000000800 */
[----:B------:R-:W5:Y:S01]  /*0370*/  LDC R13, c[0x0][0x3a0] ;  /* 0x0000e800ff0d7b82 */ /* 0x000f620000000800 */
[----:B---3--:R-:W-:-:S07]  /*0380*/  ULEA UR8, UR4, UR8, 0x18 ;  /* 0x0000000804087291 */ /* 0x008fce000f8ec0ff */
[----:B------:R-:W3:Y:S02]  /*0390*/  S2UR UR15, SR_CTAID.Y ;  /* 0x00000000000f79c3 */ /* 0x000ee40000002600 */
[----:B--2---:R-:W2:Y:S06]  /*03a0*/  LDS R3, [UR8] ;  /* 0x00000008ff037984 */ /* 0x004eac0008000800 */
[----:B------:R-:W-:Y:S06]  /*03b0*/  BAR.SYNC.DEFER_BLOCKING 0x0 ;  /* 0x0000000000007b1d */ /* 0x000fec0000010000 */
[----:B------:R-:W-:Y:S05]  /*03c0*/  @P2 BRA `(.L_x_5) ;  /* 0x0000000000182947 */ /* 0x000fea0003800000 */
[----:B------:R-:W-:Y:S01]  /*03d0*/  ELECT P0, URZ, PT ;  /* 0x0000000000ff782f */ /* 0x000fe20003800000 */
[----:B------:R-:W-:Y:S01]  /*03e0*/  IMAD.MOV.U32 R2, RZ, RZ, 0x1 ;  /* 0x00000001ff027424 */ /* 0x000fe200078e00ff */
[----:B------:R-:W-:Y:S01]  /*03f0*/  UMOV UR5, 0x40 ;  /* 0x0000004000057882 */ /* 0x000fe20000000000 */
[----:B------:R-:W-:Y:S01]  /*0400*/  UVIRTCOUNT.DEALLOC.SMPOOL 0x80 ;  /* 0x000000800000784c */ /* 0x000fe20000000000 */
[----:B------:R-:W-:-:S09]  /*0410*/  ULEA UR5, UR4, UR5, 0x18 ;  /* 0x0000000504057291 */ /* 0x000fd2000f8ec0ff */
[----:B------:R5:W-:Y:S03]  /*0420*/  @P0 STS.U8 [UR5], R2 ;  /* 0x00000002ff000988 */ /* 0x000be60008000005 */
.L_x_5:
[----:B------:R-:W5:Y:S01]  /*0430*/  S2UR UR4, SR_CTAID.Z ;  /* 0x00000000000479c3 */ /* 0x000f620000002700 */
[----:B------:R-:W4:Y:S01]  /*0440*/  LDCU UR5, c[0x0][0x370] ;  /* 0x00006e00ff0577ac */ /* 0x000f220008000800 */
[----:B------:R-:W-:Y:S01]  /*0450*/  ISETP.GE.U32.AND P0, PT, R10, 0x20, PT ;  /* 0x000000200a00780c */ /* 0x000fe20003f06070 */
[----:B----4-:R-:W-:Y:S01]  /*0460*/  VIADD R4, R4, 0xffffffff ;  /* 0xffffffff04047836 */ /* 0x010fe20000000000 */
[C---:B------:R-:W-:Y:S01]  /*0470*/  ISETP.NE.U32.AND P3, PT, R10.reuse, RZ, PT ;  /* 0x000000ff0a00720c */ /* 0x040fe20003f65070 */
[----:B------:R-:W5:Y:S01]  /*0480*/  LDCU UR6, c[0x0][0x374] ;  /* 0x00006e80ff0677ac */ /* 0x000f620008000800 */
[----:B------:R-:W-:Y:S01]  /*0490*/  LEA R11, R10, UR8, 0x2 ;  /* 0x000000080a0b7c11 */ /* 0x000fe2000f8e10ff */
[----:B-----5:R-:W-:Y:S01]  /*04a0*/  VIADD R12, R13, 0xffffffff ;  /* 0xffffffff0d0c7836 */ /* 0x020fe20000000000 */
[----:B------:R-:W4:Y:S01]  /*04b0*/  S2UR UR7, SR_CTAID.X ;  /* 0x00000000000779c3 */ /* 0x000f220000002500 */
[----:B------:R-:W5:Y:S01]  /*04c0*/  LDCU.64 UR20, c[0x0][0x3c0] ;  /* 0x00007800ff1477ac */ /* 0x000f620008000a00 */
[----:B--2---:R-:W-:Y:S01]  /*04d0*/  R2UR UR23, R3 ;  /* 0x00000000031772ca */ /* 0x004fe200000e0000 */
[----:B------:R-:W-:Y:S04]  /*04e0*/  BSSY.RECONVERGENT B0, `(.L_x_6) ;  /* 0x0000011000007945 */ /* 0x000fe80003800200 */
[----:B------:R2:W-:Y:S01]  /*04f0*/  @!P0 STS [R11], RZ ;  /* 0x000000ff0b008388 */ /* 0x0005e20000000800 */
[----:B------:R-:W-:-:S03]  /*0500*/  NOP ;  /* 0x0000000000007918 */ /* 0x000fc60000000000 */
[----:B------:R2:W-:Y:S01]  /*0510*/  @!P3 STS [UR8+0x24], R4 ;  /* 0x00002404ff00b988 */ /* 0x0005e20008000808 */
[----:B---3--:R-:W-:-:S03]  /*0520*/  UIMAD UR4, UR4, UR6, UR15 ;  /* 0x00000006040472a4 */ /* 0x008fc6000f8e020f */
[----:B------:R2:W-:Y:S01]  /*0530*/  @!P3 STS [UR8+0x20], R12 ;  /* 0x0000200cff00b988 */ /* 0x0005e20008000808 */
[----:B----4-:R-:W-:-:S04]  /*0540*/  UIMAD UR4, UR4, UR5, UR7 ;  /* 0x00000005040472a4 */ /* 0x010fc8000f8e0207 */
[----:B------:R-:W-:-:S04]  /*0550*/  UIMAD UR4, UR4, 0x180, URZ ;  /* 0x00000180040478a4 */ /* 0x000fc8000f8e02ff */
[----:B-----5:R-:W-:-:S04]  /*0560*/  UIADD3 UR24, UP0, UPT, UR4, UR20, URZ ;  /* 0x0000001404187290 */ /* 0x020fc8000ff1e0ff */
[----:B------:R-:W-:Y:S01]  /*0570*/  ULEA.HI.X.SX32 UR25, UR4, UR21, 0x1, UP0 ;  /* 0x0000001504197291 */ /* 0x000fe200080f0eff */
[----:B--2---:R-:W-:Y:S11]  /*0580*/  @P3 BRA `(.L_x_7) ;  /* 0x0000000000183947 */ /* 0x004ff60003800000 */
[----:B------:R-:W2:Y:S01]  /*0590*/  LDS R2, [UR8+0x8] ;  /* 0x00000808ff027984 */ /* 0x000ea20008000800 */
[----:B------:R-:W3:Y:S01]  /*05a0*/  LDC.64 R6, c[0x0][0x380] ;  /* 0x0000e000ff067b82 */ /* 0x000ee20000000a00 */
[----:B------:R-:W-:Y:S02]  /*05b0*/  IMAD.MOV.U32 R3, RZ, RZ, 0x70 ;  /* 0x00000070ff037424 */ /* 0x000fe400078e00ff */
[----:B---3--:R3:W-:Y:S03]  /*05c0*/  STS.64 [UR8], R6 ;  /* 0x00000006ff007988 */ /* 0x0087e60008000a08 */
[----:B--2---:R-:W-:-:S05]  /*05d0*/  LOP3.LUT R2, R2, 0x10, R3, 0xd8, !PT ;  /* 0x0000001002027812 */ /* 0x004fca00078ed803 */
[----:B------:R3:W-:Y:S02]  /*05e0*/  STS [UR8+0x8], R2 ;  /* 0x00000802ff007988 */ /* 0x0007e40008000808 */
.L_x_7:
[----:B------:R-:W-:Y:S05]  /*05f0*/  BSYNC.RECONVERGENT B0 ;  /* 0x0000000000007941 */ /* 0x000fea0003800200 */
.L_x_6:
[----:B------:R-:W-:Y:S04]  /*0600*/  BSSY.RECONVERGENT B0, `(.L_x_8) ;  /* 0x000000a000007945 */ /* 0x000fe80003800200 */
[----:B------:R-:W-:Y:S05]  /*0610*/  @P3 BRA `(.L_x_9) ;  /* 0x0000000000203947 */ /* 0x000fea0003800000 */
[----:B---3--:R-:W2:Y:S01]  /*0620*/  LDS R2, [UR8+0x34] ;  /* 0x00003408ff027984 */ /* 0x008ea20008000800 */
[----:B------:R-:W-:Y:S02]  /*0630*/  IMAD.MOV.U32 R3, RZ, RZ, 0x3f000000 ;  /* 0x3f000000ff037424 */ /* 0x000fe400078e00ff */
[----:B------:R-:W-:Y:S01]  /*0640*/  @!P3 IMAD.MOV.U32 R5, RZ, RZ, 0x3f ;  /* 0x0000003fff05b424 */ /* 0x000fe200078e00ff */
[----:B------:R-:W3:Y:S02]  /*0650*/  @!P3 LDS R6, [UR8+0x38] ;  /* 0x00003808ff06b984 */ /* 0x000ee40008000800 */
[----:B--2---:R-:W-:Y:S02]  /*0660*/  LOP3.LUT R2, R2, 0xff000000, R3, 0xb8, !PT ;  /* 0xff00000002027812 */ /* 0x004fe400078eb803 */
[----:B---3--:R-:W-:-:S03]  /*0670*/  @!P3 LOP3.LUT R3, R6, 0xff, R5, 0xb8, !PT ;  /* 0x000000ff0603b812 */ /* 0x008fc600078eb805 */
[----:B------:R2:W-:Y:S04]  /*0680*/  STS [UR8+0x34], R2 ;  /* 0x00003402ff007988 */ /* 0x0005e80008000808 */
[----:B------:R2:W-:Y:S02]  /*0690*/  @!P3 STS [UR8+0x38], R3 ;  /* 0x00003803ff00b988 */ /* 0x0005e40008000808 */
.L_x_9:
[----:B------:R-:W-:Y:S05]  /*06a0*/  BSYNC.RECONVERGENT B0 ;  /* 0x0000000000007941 */ /* 0x000fea0003800200 */
.L_x_8:
[----:B------:R-:W-:Y:S04]  /*06b0*/  BSSY.RECONVERGENT B0, `(.L_x_10) ;  /* 0x000000e000007945 */ /* 0x000fe80003800200 */
[----:B------:R-:W-:Y:S05]  /*06c0*/  @P3 BRA `(.L_x_11) ;  /* 0x0000000000303947 */ /* 0x000fea0003800000 */
[----:B--2---:R-:W2:Y:S01]  /*06d0*/  LDS R3, [UR8+0x34] ;  /* 0x00003408ff037984 */ /* 0x004ea20008000800 */
[----:B------:R-:W4:Y:S03]  /*06e0*/  LDC.64 R8, c[0x0][0x3a8] ;  /* 0x0000ea00ff087b82 */ /* 0x000f260000000a00 */
[----:B---3--:R-:W3:Y:S01]  /*06f0*/  LDS R2, [UR8+0x1c] ;  /* 0x00001c08ff027984 */ /* 0x008ee20008000800 */
[C---:B----4-:R-:W-:Y:S01]  /*0700*/  SHF.L.U64.HI R6, R8.reuse, 0x1, R9 ;  /* 0x0000000108067819 */ /* 0x050fe20000010209 */
[----:B------:R-:W-:-:S03]  /*0710*/  IMAD.SHL.U32 R5, R8, 0x2, RZ ;  /* 0x0000000208057824 */ /* 0x000fc600078e00ff */
[--C-:B------:R-:W-:Y:S02]  /*0720*/  SHF.R.U32.HI R7, RZ, 0x4, R6.reuse ;  /* 0x00000004ff077819 */ /* 0x100fe40000011606 */
[----:B------:R-:W-:-:S05]  /*0730*/  SHF.R.U64 R5, R5, 0x4, R6 ;  /* 0x0000000405057819 */ /* 0x000fca0000001206 */
[----:B------:R4:W-:Y:S01]  /*0740*/  STS [UR8+0xc], R5 ;  /* 0x00000c05ff007988 */ /* 0x0009e20008000808 */
[----:B--2---:R-:W-:Y:S02]  /*0750*/  LOP3.LUT R3, R3, 0x7, RZ, 0xb8, !PT ;  /* 0x0000000703037812 */ /* 0x004fe400078eb8ff */
[----:B---3--:R-:W-:-:S03]  /*0760*/  LOP3.LUT R2, R2, 0xf, R7, 0xb8, !PT ;  /* 0x0000000f02027812 */ /* 0x008fc600078eb807 */
[----:B------:R4:W-:Y:S04]  /*0770*/  STS [UR8+0x34], R3 ;  /* 0x00003403ff007988 */ /* 0x0009e80008000808 */
[----:B------:R4:W-:Y:S02]  /*0780*/  STS [UR8+0x1c], R2 ;  /* 0x00001c02ff007988 */ /* 0x0009e40008000808 */
.L_x_11:
[----:B------:R-:W-:Y:S05]  /*0790*/  BSYNC.RECONVERGENT B0 ;  /* 0x0000000000007941 */ /* 0x000fea0003800200 */
.L_x_10:
[----:B------:R-:W-:Y:S04]  /*07a0*/  BSSY.RECONVERGENT B1, `(.L_x_12) ;  /* 0x000001a000017945 */ /* 0x000fe80003800200 */
[----:B------:R-:W-:Y:S04]  /*07b0*/  BSSY.RELIABLE B0, `(.L_x_13) ;  /* 0x0000015000007945 */ /* 0x000fe80003800100 */
[----:B------:R-:W-:Y:S05]  /*07c0*/  @P3 BRA `(.L_x_14) ;  /* 0x0000000000203947 */ /* 0x000fea0003800000 */
[----:B--234-:R-:W2:Y:S02]  /*07d0*/  LDS R2, [UR8+0x34] ;  /* 0x00003408ff027984 */ /* 0x01cea40008000800 */
[----:B--2---:R-:W-:-:S05]  /*07e0*/  LOP3.LUT R2, R2, 0x38, RZ, 0xb8, !PT ;  /* 0x0000003802027812 */ /* 0x004fca00078eb8ff */
[----:B------:R2:W-:Y:S01]  /*07f0*/  STS [UR8+0x34], R2 ;  /* 0x00003402ff007988 */ /* 0x0005e20008000808 */
[----:B------:R-:W-:Y:S05]  /*0800*/  @P3 BRA `(.L_x_15) ;  /* 0x0000000000203947 */ /* 0x000fea0003800000 */
[----:B--2---:R-:W2:Y:S01]  /*0810*/  LDS R2, [UR8+0x8] ;  /* 0x00000808ff027984 */ /* 0x004ea20008000800 */
[----:B------:R-:W-:-:S05]  /*0820*/  IMAD.MOV.U32 R3, RZ, RZ, 0x780 ;  /* 0x00000780ff037424 */ /* 0x000fca00078e00ff */
[----:B--2---:R-:W-:-:S05]  /*0830*/  LOP3.LUT R2, R2, 0x300, R3, 0xd8, !PT ;  /* 0x0000030002027812 */ /* 0x004fca00078ed803 */
[----:B------:R5:W-:Y:S02]  /*0840*/  STS [UR8+0x8], R2 ;  /* 0x00000802ff007988 */ /* 0x000be40008000808 */
.L_x_14:
[----:B------:R-:W-:Y:S05]  /*0850*/  @P3 BRA `(.L_x_16) ;  /* 0x0000000000283947 */ /* 0x000fea0003800000 */
[----:B--2345:R-:W2:Y:S02]  /*0860*/  LDS R2, [UR8+0x8] ;  /* 0x00000808ff027984 */ /* 0x03cea40008000800 */
[----:B--2---:R-:W-:-:S05]  /*0870*/  LOP3.LUT R2, R2, 0x1800, RZ, 0xb8, !PT ;  /* 0x0000180002027812 */ /* 0x004fca00078eb8ff */
[----:B------:R3:W-:Y:S02]  /*0880*/  STS [UR8+0x8], R2 ;  /* 0x00000802ff007988 */ /* 0x0007e40008000808 */
.L_x_15:
[----:B------:R-:W-:Y:S05]  /*0890*/  @P3 BREAK.RELIABLE B0 ;  /* 0x0000000000003942 */ /* 0x000fea0003800100 */
[----:B------:R-:W-:Y:S05]  /*08a0*/  @P3 BRA `(.L_x_17) ;  /* 0x0000000000243947 */ /* 0x000fea0003800000 */
[----:B------:R-:W4:Y:S01]  /*08b0*/  LDS R3, [UR8+0x8] ;  /* 0x00000808ff037984 */ /* 0x000f220008000800 */
[----:B--23--:R-:W-:-:S05]  /*08c0*/  IMAD.MOV.U32 R2, RZ, RZ, 0x6000 ;  /* 0x00006000ff027424 */ /* 0x00cfca00078e00ff */
[----:B----4-:R-:W-:-:S04]  /*08d0*/  LOP3.LUT R2, R3, 0x6000, R2, 0xd8, !PT ;  /* 0x0000600003027812 */ /* 0x010fc800078ed802 */
[----:B------:R-:W-:-:S05]  /*08e0*/  LOP3.LUT R2, R2, 0x400000, RZ, 0xb8, !PT ;  /* 0x0040000002027812 */ /* 0x000fca00078eb8ff */
[----:B------:R2:W-:Y:S02]  /*08f0*/  STS [UR8+0x8], R2 ;  /* 0x00000802ff007988 */ /* 0x0005e40008000808 */
.L_x_16:
[----:B------:R-:W-:Y:S05]  /*0900*/  BSYNC.RELIABLE B0 ;  /* 0x0000000000007941 */ /* 0x000fea0003800100 */
.L_x_13:
[----:B--2345:R-:W2:Y:S02]  /*0910*/  @!P3 LDS R2, [UR8+0x8] ;  /* 0x00000808ff02b984 */ /* 0x03cea40008000800 */
[----:B--2---:R-:W-:-:S05]  /*0920*/  @!P3 LOP3.LUT R2, R2, 0x8000, RZ, 0xb8, !PT ;  /* 0x000080000202b812 */ /* 0x004fca00078eb8ff */
[----:B------:R4:W-:Y:S02]  /*0930*/  @!P3 STS [UR8+0x8], R2 ;  /* 0x00000802ff00b988 */ /* 0x0009e40008000808 */
.L_x_17:
[----:B------:R-:W-:Y:S05]  /*0940*/  BSYNC.RECONVERGENT B1 ;  /* 0x0000000000017941 */ /* 0x000fea0003800200 */
.L_x_12:
[----:B------:R-:W-:Y:S05]  /*0950*/  WARPSYNC.ALL ;  /* 0x0000000000007948 */ /* 0x000fea0003800000 */
[----:B------:R-:W-:Y:S01]  /*0960*/  NOP ;  /* 0x0000000000007918 */ /* 0x000fe20000000000 */
[----:B------:R-:W-:Y:S05]  /*0970*/  @P0 BRA `(.L_x_18) ;  /* 0x0000000000300947 */ /* 0x000fea0003800000 */
[----:B--234-:R-:W2:Y:S01]  /*0980*/  S2R R2, SR_LANEID ;  /* 0x0000000000027919 */ /* 0x01cea20000000000 */
[----:B------:R-:W-:Y:S05]  /*0990*/  WARPSYNC.ALL ;  /* 0x0000000000007948 */ /* 0x000fea0003800000 */
[----:B------:R-:W-:Y:S01]  /*09a0*/  NOP ;  /* 0x0000000000007918 */ /* 0x000fe20000000000 */
[----:B--2---:R-:W-:-:S05]  /*09b0*/  IMAD.SHL.U32 R5, R2, 0x4, RZ ;  /* 0x0000000402057824 */ /* 0x004fca00078e00ff */
[----:B------:R-:W2:Y:S01]  /*09c0*/  LDS R7, [R5+UR8] ;  /* 0x0000000805077984 */ /* 0x000ea20008000800 */
[----:B------:R-:W-:-:S05]  /*09d0*/  IADD3 R2, P1, PT, R5, UR24, RZ ;  /* 0x0000001805027c10 */ /* 0x000fca000ff3e0ff */
[----:B------:R-:W-:-:S05]  /*09e0*/  IMAD.X R3, RZ, RZ, UR25, P1 ;  /* 0x00000019ff037e24 */ /* 0x000fca00088e06ff */
[----:B--2---:R5:W2:Y:S01]  /*09f0*/  ATOMG.E.EXCH.STRONG.GPU PT, RZ, [R2], R7 ;  /* 0x0000000702ff73a8 */ /* 0x004aa200041ee100 */
[----:B------:R-:W-:-:S04]  /*0a00*/  DEPBAR {5,4,3,2,1,0} ;  /* 0x0000003f0000791a */ /* 0x000fc80000000000 */
[----:B------:R-:W3:Y:S02]  /*0a10*/  CCTL.E.C.LDCU.IV.DEEP [UR24] ;  /* 0x0000000018007540 */ /* 0x000ee40009c08000 */
[----:B---3--:R5:W-:Y:S01]  /*0a20*/  UTMACCTL.IV [UR24] ;  /* 0x00000000180079b9 */ /* 0x008be20008000000 */
[----:B------:R-:W-:Y:S01]  /*0a30*/  NOP ;  /* 0x0000000000007918 */ /* 0x000fe20000000000 */
.L_x_18:
[----:B------:R-:W-:Y:S05]  /*0a40*/  @P0 BRA `(.L_x_19) ;  /* 0x00000000000c0947 */ /* 0x000fea0003800000 */
[----:B------:R0:W-:Y:S01]  /*0a50*/  UTMACMDFLUSH ;  /* 0x00000000000079b7 */ /* 0x0001e20000000000 */
[----:B------:R-:W-:Y:S05]  /*0a60*/  @P0 BRA `(.L_x_19) ;  /* 0x0000000000040947 */ /* 0x000fea0003800000 */
[----:B------:R-:W-:-:S04]  /*0a70*/  DEPBAR.LE SB0, 0x0 ;  /* 0x000080000000791a */ /* 0x000fc80000000000 */
.L_x_19:
[----:B------:R-:W-:Y:S05]  /*0a80*/  WARPSYNC.ALL ;  /* 0x0000000000007948 */ /* 0x000fea0003800000 */
[----:B------:R-:W-:Y:S01]  /*0a90*/  NOP ;  /* 0x0000000000007918 */ /* 0x000fe20000000000 */
[----:B--2---:R-:W-:Y:S06]  /*0aa0*/  BAR.SYNC.DEFER_BLOCKING 0x0 ;  /* 0x0000000000007b1d */ /* 0x004fec0000010000 */
[----:B------:R-:W-:Y:S02]  /*0ab0*/  BSSY.RECONVERGENT B1, `(.L_x_20) ;  /* 0x000000b000017945 */ /* 0x000fe40003800200 */
[----:B------:R-:W-:Y:S06]  /*0ac0*/  BAR.SYNC.DEFER_BLOCKING 0x0 ;  /* 0x0000000000007b1d */ /* 0x000fec0000010000 */
[----:B------:R2:W-:Y:S01]  /*0ad0*/  @!P0 STS [R11], RZ ;  /* 0x000000ff0b008388 */ /* 0x0005e20000000800 */
[----:B------:R-:W-:Y:S01]  /*0ae0*/  NOP ;  /* 0x0000000000007918 */ /* 0x000fe20000000000 */
[----:B------:R-:W-:Y:S05]  /*0af0*/  @P3 BRA `(.L_x_21) ;  /* 0x0000000000183947 */ /* 0x000fea0003800000 */
[----:B---345:R-:W3:Y:S01]  /*0b00*/  LDS R2, [UR8+0x8] ;  /* 0x00000808ff027984 */ /* 0x038ee20008000800 */
[----:B------:R-:W4:Y:S01]  /*0b10*/  LDC.64 R6, c[0x0][0x388] ;  /* 0x0000e200ff067b82 */ /* 0x000f220000000a00 */
[----:B------:R-:W-:Y:S02]  /*0b20*/  IMAD.MOV.U32 R3, RZ, RZ, 0x70 ;  /* 0x00000070ff037424 */ /* 0x000fe400078e00ff */
[----:B----4-:R4:W-:Y:S03]  /*0b30*/  STS.64 [UR8], R6 ;  /* 0x00000006ff007988 */ /* 0x0109e60008000a08 */
[----:B---3--:R-:W-:-:S05]  /*0b40*/  LOP3.LUT R2, R2, 0x10, R3, 0xd8, !PT ;  /* 0x0000001002027812 */ /* 0x008fca00078ed803 */
[----:B------:R4:W-:Y:S02]  /*0b50*/  STS [UR8+0x8], R2 ;  /* 0x00000802ff007988 */ /* 0x0009e40008000808 */
.L_x_21:
[----:B-----5:R-:W-:Y:S05]  /*0b60*/  BSYNC.RECONVERGENT B1 ;  /* 0x0000000000017941 */ /* 0x020fea0003800200 */
.L_x_20:
[----:B------:R-:W-:Y:S04]  /*0b70*/  BSSY.RECONVERGENT B2, `(.L_x_22) ;  /* 0x000000f000027945 */ /* 0x000fe80003800200 */
[----:B------:R-:W-:Y:S04]  /*0b80*/  BSSY.RELIABLE B1, `(.L_x_23) ;  /* 0x000000c000017945 */ /* 0x000fe80003800100 */
[----:B------:R-:W-:Y:S05]  /*0b90*/  @P3 BRA `(.L_x_24) ;  /* 0x0000000000283947 */ /* 0x000fea0003800000 */
[----:B---34-:R-:W3:Y:S01]  /*0ba0*/  LDS R2, [UR8+0x34] ;  /* 0x00003408ff027984 */ /* 0x018ee20008000800 */
[----:B------:R-:W-:Y:S01]  /*0bb0*/  IMAD.MOV.U32 R3, RZ, RZ, 0x3f000000 ;  /* 0x3f000000ff037424 */ /* 0x000fe200078e00ff */
[----:B------:R-:W-:Y:S05]  /*0bc0*/  @P3 BREAK.RELIABLE B1 ;  /* 0x0000000000013942 */ /* 0x000fea0003800100 */
[----:B---3--:R-:W-:-:S05]  /*0bd0*/  LOP3.LUT R2, R2, 0xff000000, R3, 0xb8, !PT ;  /* 0xff00000002027812 */ /* 0x008fca00078eb803 */
[----:B------:R3:W-:Y:S01]  /*0be0*/  STS [UR8+0x34], R2 ;  /* 0x00003402ff007988 */ /* 0x0007e20008000808 */
[----:B------:R-:W-:Y:S05]  /*0bf0*/  @P3 BRA `(.L_x_25) ;  /* 0x0000000000183947 */ /* 0x000fea0003800000 */
[----:B---3--:R-:W3:Y:S01]  /*0c00*/  LDS R2, [UR8+0x38] ;  /* 0x00003808ff027984 */ /* 0x008ee20008000800 */
[----:B------:R-:W-:-:S05]  /*0c10*/  IMAD.MOV.U32 R3, RZ, RZ, 0xff ;  /* 0x000000ffff037424 */ /* 0x000fca00078e00ff */
[----:B---3--:R-:W-:-:S05]  /*0c20*/  LOP3.LUT R2, R2, 0xff, R3, 0xb8, !PT ;  /* 0x000000ff02027812 */ /* 0x008fca00078eb803 */
[----:B------:R5:W-:Y:S02]  /*0c30*/  STS [UR8+0x38], R2 ;  /* 0x00003802ff007988 */ /* 0x000be40008000808 */
.L_x_24:
[----:B------:R-:W-:Y:S05]  /*0c40*/  BSYNC.RELIABLE B1 ;  /* 0x0000000000017941 */ /* 0x000fea0003800100 */
.L_x_23:
[----:B------:R2:W-:Y:S02]  /*0c50*/  @!P3 STS [UR8+0x20], R12 ;  /* 0x0000200cff00b988 */ /* 0x0005e40008000808 */
.L_x_25:
[----:B------:R-:W-:Y:S05]  /*0c60*/  BSYNC.RECONVERGENT B2 ;  /* 0x0000000000027941 */ /* 0x000fea0003800200 */
.L_x_22:
[----:B------:R-:W-:Y:S05]  /*0c70*/  WARPSYNC.ALL ;  /* 0x0000000000007948 */ /* 0x000fea0003800000 */
[----:B------:R-:W-:Y:S01]  /*0c80*/  NOP ;  /* 0x0000000000007918 */ /* 0x000fe20000000000 */
[----:B------:R-:W2:Y:S01]  /*0c90*/  LDC R5, c[0x0][0x39c] ;  /* 0x0000e700ff057b82 */ /* 0x000ea20000000800 */
[----:B------:R-:W-:Y:S01]  /*0ca0*/  BSSY.RECONVERGENT B2, `(.L_x_26) ;  /* 0x0000010000027945 */ /* 0x000fe20003800200 */
[----:B--2---:R-:W-:-:S05]  /*0cb0*/  VIADD R5, R5, 0xffffffff ;  /* 0xffffffff05057836 */ /* 0x004fca0000000000 */
[----:B------:R2:W-:Y:S01]  /*0cc0*/  @!P3 STS [UR8+0x24], R5 ;  /* 0x00002405ff00b988 */ /* 0x0005e20008000808 */
[----:B------:R-:W-:Y:S05]  /*0cd0*/  @P3 BRA `(.L_x_27) ;  /* 0x0000000000303947 */ /* 0x000fea0003800000 */
[----:B------:R-:W2:Y:S01]  /*0ce0*/  LDS R3, [UR8+0x34] ;  /* 0x00003408ff037984 */ /* 0x000ea20008000800 */
[----:B----4-:R-:W4:Y:S03]  /*0cf0*/  LDC.64 R6, c[0x0][0x3b0] ;  /* 0x0000ec00ff067b82 */ /* 0x010f260000000a00 */
[----:B---3-5:R-:W3:Y:S01]  /*0d00*/  LDS R2, [UR8+0x1c] ;  /* 0x00001c08ff027984 */ /* 0x028ee20008000800 */
        /* <DEDUP_REMOVED lines=9> */
.L_x_27:
[----:B------:R-:W-:Y:S05]  /*0da0*/  BSYNC.RECONVERGENT B2 ;  /* 0x0000000000027941 */ /* 0x000fea0003800200 */
.L_x_26:
[----:B------:R-:W-:Y:S04]  /*0db0*/  BSSY.RECONVERGENT B3, `(.L_x_28) ;  /* 0x000001a000037945 */ /* 0x000fe80003800200 */
[----:B------:R-:W-:Y:S04]  /*0dc0*/  BSSY.RELIABLE B2, `(.L_x_29) ;  /* 0x0000015000027945 */ /* 0x000fe80003800100 */
[----:B------:R-:W-:Y:S05]  /*0dd0*/  @P3 BRA `(.L_x_30) ;  /* 0x0000000000203947 */ /* 0x000fea0003800000 */
[----:B---345:R-:W3:Y:S02]  /*0de0*/  LDS R2, [UR8+0x34] ;  /* 0x00003408ff027984 */ /* 0x038ee40008000800 */
[----:B---3--:R-:W-:-:S05]  /*0df0*/  LOP3.LUT R2, R2, 0x38, RZ, 0xb8, !PT ;  /* 0x0000003802027812 */ /* 0x008fca00078eb8ff */
[----:B------:R3:W-:Y:S01]  /*0e00*/  STS [UR8+0x34], R2 ;  /* 0x00003402ff007988 */ /* 0x0007e20008000808 */
[----:B------:R-:W-:Y:S05]  /*0e10*/  @P3 BRA `(.L_x_31) ;  /* 0x0000000000203947 */ /* 0x000fea0003800000 */
[----:B---3--:R-:W3:Y:S01]  /*0e20*/  LDS R2, [UR8+0x8] ;  /* 0x00000808ff027984 */ /* 0x008ee20008000800 */
[----:B------:R-:W-:-:S05]  /*0e30*/  IMAD.MOV.U32 R3, RZ, RZ, 0x780 ;  /* 0x00000780ff037424 */ /* 0x000fca00078e00ff */
[----:B---3--:R-:W-:-:S05]  /*0e40*/  LOP3.LUT R2, R2, 0x300, R3, 0xd8, !PT ;  /* 0x0000030002027812 */ /* 0x008fca00078ed803 */
[----:B------:R3:W-:Y:S02]  /*0e50*/  STS [UR8+0x8], R2 ;  /* 0x00000802ff007988 */ /* 0x0007e40008000808 */
.L_x_30:
[----:B------:R-:W-:Y:S05]  /*0e60*/  @P3 BRA `(.L_x_32) ;  /* 0x0000000000283947 */ /* 0x000fea0003800000 */
[----:B---345:R-:W3:Y:S02]  /*0e70*/  LDS R2, [UR8+0x8] ;  /* 0x00000808ff027984 */ /* 0x038ee40008000800 */
[----:B---3--:R-:W-:-:S05]  /*0e80*/  LOP3.LUT R2, R2, 0x1800, RZ, 0xb8, !PT ;  /* 0x0000180002027812 */ /* 0x008fca00078eb8ff */
[----:B------:R4:W-:Y:S02]  /*0e90*/  STS [UR8+0x8], R2 ;  /* 0x00000802ff007988 */ /* 0x0009e40008000808 */
.L_x_31:
[----:B------:R-:W-:Y:S05]  /*0ea0*/  @P3 BREAK.RELIABLE B2 ;  /* 0x0000000000023942 */ /* 0x000fea0003800100 */
[----:B------:R-:W-:Y:S05]  /*0eb0*/  @P3 BRA `(.L_x_33) ;  /* 0x0000000000243947 */ /* 0x000fea0003800000 */
[----:B---34-:R-:W3:Y:S01]  /*0ec0*/  LDS R2, [UR8+0x8] ;  /* 0x00000808ff027984 */ /* 0x018ee20008000800 */
[----:B------:R-:W-:-:S05]  /*0ed0*/  IMAD.MOV.U32 R3, RZ, RZ, 0x6000 ;  /* 0x00006000ff037424 */ /* 0x000fca00078e00ff */
[----:B---3--:R-:W-:-:S04]  /*0ee0*/  LOP3.LUT R2, R2, 0x6000, R3, 0xd8, !PT ;  /* 0x0000600002027812 */ /* 0x008fc800078ed803 */
[----:B------:R-:W-:-:S05]  /*0ef0*/  LOP3.LUT R2, R2, 0x400000, RZ, 0xb8, !PT ;  /* 0x0040000002027812 */ /* 0x000fca00078eb8ff */
[----:B------:R3:W-:Y:S02]  /*0f00*/  STS [UR8+0x8], R2 ;  /* 0x00000802ff007988 */ /* 0x0007e40008000808 */
.L_x_32:
[----:B------:R-:W-:Y:S05]  /*0f10*/  BSYNC.RELIABLE B2 ;  /* 0x0000000000027941 */ /* 0x000fea0003800100 */
.L_x_29:
[----:B---345:R-:W3:Y:S02]  /*0f20*/  @!P3 LDS R2, [UR8+0x8] ;  /* 0x00000808ff02b984 */ /* 0x038ee40008000800 */
[----:B---3--:R-:W-:-:S05]  /*0f30*/  @!P3 LOP3.LUT R2, R2, 0x8000, RZ, 0xb8, !PT ;  /* 0x000080000202b812 */ /* 0x008fca00078eb8ff */
[----:B------:R5:W-:Y:S02]  /*0f40*/  @!P3 STS [UR8+0x8], R2 ;  /* 0x00000802ff00b988 */ /* 0x000be40008000808 */
.L_x_33:
[----:B------:R-:W-:Y:S05]  /*0f50*/  BSYNC.RECONVERGENT B3 ;  /* 0x0000000000037941 */ /* 0x000fea0003800200 */
.L_x_28:
[----:B------:R-:W-:Y:S05]  /*0f60*/  WARPSYNC.ALL ;  /* 0x0000000000007948 */ /* 0x000fea0003800000 */
[----:B------:R-:W-:Y:S01]  /*0f70*/  NOP ;  /* 0x0000000000007918 */ /* 0x000fe20000000000 */
[----:B------:R-:W-:-:S04]  /*0f80*/  UIADD3 UR5, UPT, UPT, UR4, 0x80, URZ ;  /* 0x0000008004057890 */ /* 0x000fc8000fffe0ff */
[----:B------:R-:W-:-:S04]  /*0f90*/  UIADD3 UR26, UP0, UPT, UR5, UR20, URZ ;  /* 0x00000014051a7290 */ /* 0x000fc8000ff1e0ff */
[----:B------:R-:W-:Y:S01]  /*0fa0*/  ULEA.HI.X.SX32 UR27, UR5, UR21, 0x1, UP0 ;  /* 0x00000015051b7291 */ /* 0x000fe200080f0eff */
[----:B------:R-:W-:Y:S11]  /*0fb0*/  @P0 BRA `(.L_x_34) ;  /* 0x0000000000300947 */ /* 0x000ff60003800000 */
[----:B---345:R-:W3:Y:S01]  /*0fc0*/  S2R R2, SR_LANEID ;  /* 0x0000000000027919 */ /* 0x038ee20000000000 */
[----:B------:R-:W-:Y:S05]  /*0fd0*/  WARPSYNC.ALL ;  /* 0x0000000000007948 */ /* 0x000fea0003800000 */
[----:B------:R-:W-:Y:S01]  /*0fe0*/  NOP ;  /* 0x0000000000007918 */ /* 0x000fe20000000000 */
[----:B---3--:R-:W-:-:S05]  /*0ff0*/  IMAD.SHL.U32 R6, R2, 0x4, RZ ;  /* 0x0000000402067824 */ /* 0x008fca00078e00ff */
[----:B------:R-:W3:Y:S01]  /*1000*/  LDS R7, [R6+UR8] ;  /* 0x0000000806077984 */ /* 0x000ee20008000800 */
[----:B------:R-:W-:-:S05]  /*1010*/  IADD3 R2, P1, PT, R6, UR26, RZ ;  /* 0x0000001a06027c10 */ /* 0x000fca000ff3e0ff */
[----:B------:R-:W-:-:S05]  /*1020*/  IMAD.X R3, RZ, RZ, UR27, P1 ;  /* 0x0000001bff037e24 */ /* 0x000fca00088e06ff */
[----:B---3--:R3:W4:Y:S01]  /*1030*/  ATOMG.E.EXCH.STRONG.GPU PT, RZ, [R2], R7 ;  /* 0x0000000702ff73a8 */ /* 0x00872200041ee100 */
[----:B------:R-:W-:-:S04]  /*1040*/  DEPBAR {5,4,3,2,1,0} ;  /* 0x0000003f0000791a */ /* 0x000fc80000000000 */
[----:B------:R-:W5:Y:S02]  /*1050*/  CCTL.E.C.LDCU.IV.DEEP [UR26] ;  /* 0x000000001a007540 */ /* 0x000f640009c08000 */
[----:B-----5:R3:W-:Y:S01]  /*1060*/  UTMACCTL.IV [UR26] ;  /* 0x000000001a0079b9 */ /* 0x0207e20008000000 */
[----:B------:R-:W-:Y:S01]  /*1070*/  NOP ;  /* 0x0000000000007918 */ /* 0x000fe20000000000 */
.L_x_34:
[----:B------:R-:W-:Y:S05]  /*1080*/  @P0 BRA `(.L_x_35) ;  /* 0x00000000000c0947 */ /* 0x000fea0003800000 */
[----:B------:R0:W-:Y:S01]  /*1090*/  UTMACMDFLUSH ;  /* 0x00000000000079b7 */ /* 0x0001e20000000000 */
[----:B------:R-:W-:Y:S05]  /*10a0*/  @P0 BRA `(.L_x_35) ;  /* 0x0000000000040947 */ /* 0x000fea0003800000 */
[----:B------:R-:W-:-:S04]  /*10b0*/  DEPBAR.LE SB0, 0x0 ;  /* 0x000080000000791a */ /* 0x000fc80000000000 */
.L_x_35:
[----:B------:R-:W-:Y:S05]  /*10c0*/  WARPSYNC.ALL ;  /* 0x0000000000007948 */ /* 0x000fea0003800000 */
[----:B------:R-:W-:Y:S01]  /*10d0*/  NOP ;  /* 0x0000000000007918 */ /* 0x000fe20000000000 */
[----:B----4-:R-:W-:Y:S06]  /*10e0*/  BAR.SYNC.DEFER_BLOCKING 0x0 ;  /* 0x0000000000007b1d */ /* 0x010fec0000010000 */
[----:B------:R-:W-:Y:S02]  /*10f0*/  BSSY.RECONVERGENT B3, `(.L_x_36) ;  /* 0x000000b000037945 */ /* 0x000fe40003800200 */
[----:B------:R-:W-:Y:S06]  /*1100*/  BAR.SYNC.DEFER_BLOCKING 0x0 ;  /* 0x0000000000007b1d */ /* 0x000fec0000010000 */
[----:B------:R4:W-:Y:S01]  /*1110*/  @!P0 STS [R11], RZ ;  /* 0x000000ff0b008388 */ /* 0x0009e20000000800 */
[----:B------:R-:W-:Y:S01]  /*1120*/  NOP ;  /* 0x0000000000007918 */ /* 0x000fe20000000000 */
[----:B------:R-:W-:Y:S05]  /*1130*/  @P3 BRA `(.L_x_37) ;  /* 0x0000000000183947 */ /* 0x000fea0003800000 */
[----:B---3-5:R-:W3:Y:S01]  /*1140*/  LDS R2, [UR8+0x8] ;  /* 0x00000808ff027984 */ /* 0x028ee20008000800 */
[----:B------:R-:W5:Y:S01]  /*1150*/  LDC.64 R6, c[0x0][0x390] ;  /* 0x0000e400ff067b82 */ /* 0x000f620000000a00 */
[----:B------:R-:W-:Y:S02]  /*1160*/  IMAD.MOV.U32 R3, RZ, RZ, 0x70 ;  /* 0x00000070ff037424 */ /* 0x000fe400078e00ff */
[----:B-----5:R5:W-:Y:S03]  /*1170*/  STS.64 [UR8], R6 ;  /* 0x00000006ff007988 */ /* 0x020be60008000a08 */
[----:B---3--:R-:W-:-:S05]  /*1180*/  LOP3.LUT R2, R2, 0x10, R3, 0xd8, !PT ;  /* 0x0000001002027812 */ /* 0x008fca00078ed803 */
[----:B------:R5:W-:Y:S02]  /*1190*/  STS [UR8+0x8], R2 ;  /* 0x00000802ff007988 */ /* 0x000be40008000808 */
.L_x_37:
[----:B---3--:R-:W-:Y:S05]  /*11a0*/  BSYNC.RECONVERGENT B3 ;  /* 0x0000000000037941 */ /* 0x008fea0003800200 */
.L_x_36:
[----:B------:R-:W-:Y:S04]  /*11b0*/  BSSY.RECONVERGENT B4, `(.L_x_38) ;  /* 0x0000011000047945 */ /* 0x000fe80003800200 */
[----:B------:R-:W-:Y:S04]  /*11c0*/  BSSY.RELIABLE B3, `(.L_x_39) ;  /* 0x000000e000037945 */ /* 0x000fe80003800100 */
[----:B------:R-:W-:Y:S05]  /*11d0*/  @P3 BRA `(.L_x_40) ;  /* 0x0000000000243947 */ /* 0x000fea0003800000 */
[----:B-----5:R-:W3:Y:S01]  /*11e0*/  LDS R2, [UR8+0x34] ;  /* 0x00003408ff027984 */ /* 0x020ee20008000800 */
[----:B------:R-:W-:-:S05]  /*11f0*/  IMAD.MOV.U32 R3, RZ, RZ, 0x3f000000 ;  /* 0x3f000000ff037424 */ /* 0x000fca00078e00ff */
[----:B---3--:R-:W-:-:S05]  /*1200*/  LOP3.LUT R2, R2, 0xff000000, R3, 0xb8, !PT ;  /* 0xff00000002027812 */ /* 0x008fca00078eb803 */
[----:B------:R3:W-:Y:S01]  /*1210*/  STS [UR8+0x34], R2 ;  /* 0x00003402ff007988 */ /* 0x0007e20008000808 */
[----:B------:R-:W-:Y:S05]  /*1220*/  @P3 BRA `(.L_x_41) ;  /* 0x00000000001c3947 */ /* 0x000fea0003800000 */
[----:B---3--:R-:W3:Y:S01]  /*1230*/  LDS R2, [UR8+0x38] ;  /* 0x00003808ff027984 */ /* 0x008ee20008000800 */
[----:B------:R-:W-:-:S05]  /*1240*/  IMAD.MOV.U32 R3, RZ, RZ, 0x3f ;  /* 0x0000003fff037424 */ /* 0x000fca00078e00ff */
[----:B---3--:R-:W-:-:S05]  /*1250*/  LOP3.LUT R2, R2, 0xff, R3, 0xb8, !PT ;  /* 0x000000ff02027812 */ /* 0x008fca00078eb803 */
[----:B------:R3:W-:Y:S02]  /*1260*/  STS [UR8+0x38], R2 ;  /* 0x00003802ff007988 */ /* 0x0007e40008000808 */
.L_x_40:
[----:B------:R-:W-:Y:S05]  /*1270*/  @P3 BREAK.RELIABLE B3 ;  /* 0x0000000000033942 */ /* 0x000fea0003800100 */
[----:B------:R-:W-:Y:S05]  /*1280*/  @P3 BRA `(.L_x_42) ;  /* 0x00000000000c3947 */ /* 0x000fea0003800000 */
[----:B------:R2:W-:Y:S02]  /*1290*/  STS [UR8+0x20], R5 ;  /* 0x00002005ff007988 */ /* 0x0005e40008000808 */
.L_x_41:
[----:B------:R-:W-:Y:S05]  /*12a0*/  BSYNC.RELIABLE B3 ;  /* 0x0000000000037941 */ /* 0x000fea0003800100 */
.L_x_39:
[----:B------:R2:W-:Y:S02]  /*12b0*/  @!P3 STS [UR8+0x24], R4 ;  /* 0x00002404ff00b988 */ /* 0x0005e40008000808 */
.L_x_42:
[----:B------:R-:W-:Y:S05]  /*12c0*/  BSYNC.RECONVERGENT B4 ;  /* 0x0000000000047941 */ /* 0x000fea0003800200 */
.L_x_38:
[----:B------:R-:W-:Y:S05]  /*12d0*/  WARPSYNC.ALL ;  /* 0x0000000000007948 */ /* 0x000fea0003800000 */
[----:B------:R-:W-:Y:S01]  /*12e0*/  NOP ;  /* 0x0000000000007918 */ /* 0x000fe20000000000 */
[----:B------:R-:W-:Y:S04]  /*12f0*/  BSSY.RECONVERGENT B4, `(.L_x_43) ;  /* 0x000000e000047945 */ /* 0x000fe80003800200 */
[----:B------:R-:W-:Y:S05]  /*1300*/  @P3 BRA `(.L_x_44) ;  /* 0x0000000000303947 */ /* 0x000fea0003800000 */
[----:B------:R-:W2:Y:S02]  /*1310*/  LDS R3, [UR8+0x34] ;  /* 0x00003408ff037984 */ /* 0x000ea40008000800 */
[----:B--2---:R-:W2:Y:S02]  /*1320*/  LDC.64 R4, c[0x0][0x3b8] ;  /* 0x0000ee00ff047b82 */ /* 0x004ea40000000a00 */
[----:B---3-5:R-:W3:Y:S01]  /*1330*/  LDS R2, [UR8+0x1c] ;  /* 0x00001c08ff027984 */ /* 0x028ee20008000800 */
[C---:B--2---:R-:W-:Y:S01]  /*1340*/  SHF.L.U64.HI R5, R4.reuse, 0x1, R5 ;  /* 0x0000000104057819 */ /* 0x044fe20000010205 */
[----:B------:R-:W-:-:S03]  /*1350*/  IMAD.SHL.U32 R4, R4, 0x2, RZ ;  /* 0x0000000204047824 */ /* 0x000fc600078e00ff */
[--C-:B------:R-:W-:Y:S02]  /*1360*/  SHF.R.U32.HI R7, RZ, 0x4, R5.reuse ;  /* 0x00000004ff077819 */ /* 0x100fe40000011605 */
[----:B------:R-:W-:-:S05]  /*1370*/  SHF.R.U64 R4, R4, 0x4, R5 ;  /* 0x0000000404047819 */ /* 0x000fca0000001205 */
[----:B------:R2:W-:Y:S01]  /*1380*/  STS [UR8+0xc], R4 ;  /* 0x00000c04ff007988 */ /* 0x0005e20008000808 */
[----:B------:R-:W-:Y:S02]  /*1390*/  LOP3.LUT R3, R3, 0x7, RZ, 0xb8, !PT ;  /* 0x0000000703037812 */ /* 0x000fe400078eb8ff */
[----:B---3--:R-:W-:-:S03]  /*13a0*/  LOP3.LUT R2, R2, 0xf, R7, 0xb8, !PT ;  /* 0x0000000f02027812 */ /* 0x008fc600078eb807 */
[----:B------:R2:W-:Y:S04]  /*13b0*/  STS [UR8+0x34], R3 ;  /* 0x00003403ff007988 */ /* 0x0005e80008000808 */
[----:B------:R2:W-:Y:S02]  /*13c0*/  STS [UR8+0x1c], R2 ;  /* 0x00001c02ff007988 */ /* 0x0005e40008000808 */
.L_x_44:
[----:B------:R-:W-:Y:S05]  /*13d0*/  BSYNC.RECONVERGENT B4 ;  /* 0x0000000000047941 */ /* 0x000fea0003800200 */
.L_x_43:
[----:B------:R-:W-:Y:S04]  /*13e0*/  BSSY.RECONVERGENT B5, `(.L_x_45) ;  /* 0x000001a000057945 */ /* 0x000fe80003800200 */
[----:B------:R-:W-:Y:S04]  /*13f0*/  BSSY.RELIABLE B4, `(.L_x_46) ;  /* 0x0000015000047945 */ /* 0x000fe80003800100 */
[----:B------:R-:W-:Y:S05]  /*1400*/  @P3 BRA `(.L_x_47) ;  /* 0x0000000000203947 */ /* 0x000fea0003800000 */
[----:B--23-5:R-:W2:Y:S02]  /*1410*/  LDS R2, [UR8+0x34] ;  /* 0x00003408ff027984 */ /* 0x02cea40008000800 */
[----:B--2---:R-:W-:-:S05]  /*1420*/  LOP3.LUT R2, R2, 0x38, RZ, 0xb8, !PT ;  /* 0x0000003802027812 */ /* 0x004fca00078eb8ff */
[----:B------:R2:W-:Y:S01]  /*1430*/  STS [UR8+0x34], R2 ;  /* 0x00003402ff007988 */ /* 0x0005e20008000808 */
[----:B------:R-:W-:Y:S05]  /*1440*/  @P3 BRA `(.L_x_48) ;  /* 0x0000000000203947 */ /* 0x000fea0003800000 */
[----:B--2---:R-:W2:Y:S01]  /*1450*/  LDS R2, [UR8+0x8] ;  /* 0x00000808ff027984 */ /* 0x004ea20008000800 */
[----:B------:R-:W-:-:S05]  /*1460*/  IMAD.MOV.U32 R3, RZ, RZ, 0x780 ;  /* 0x00000780ff037424 */ /* 0x000fca00078e00ff */
[----:B--2---:R-:W-:-:S05]  /*1470*/  LOP3.LUT R2, R2, 0x300, R3, 0xd8, !PT ;  /* 0x0000030002027812 */ /* 0x004fca00078ed803 */
[----:B------:R2:W-:Y:S02]  /*1480*/  STS [UR8+0x8], R2 ;  /* 0x00000802ff007988 */ /* 0x0005e40008000808 */
.L_x_47:
[----:B------:R-:W-:Y:S05]  /*1490*/  @P3 BRA `(.L_x_49) ;  /* 0x0000000000283947 */ /* 0x000fea0003800000 */
[----:B--23-5:R-:W2:Y:S02]  /*14a0*/  LDS R2, [UR8+0x8] ;  /* 0x00000808ff027984 */ /* 0x02cea40008000800 */
[----:B--2---:R-:W-:-:S05]  /*14b0*/  LOP3.LUT R2, R2, 0x1800, RZ, 0xb8, !PT ;  /* 0x0000180002027812 */ /* 0x004fca00078eb8ff */
[----:B------:R3:W-:Y:S02]  /*14c0*/  STS [UR8+0x8], R2 ;  /* 0x00000802ff007988 */ /* 0x0007e40008000808 */
.L_x_48:
[----:B------:R-:W-:Y:S05]  /*14d0*/  @P3 BREAK.RELIABLE B4 ;  /* 0x0000000000043942 */ /* 0x000fea0003800100 */
[----:B------:R-:W-:Y:S05]  /*14e0*/  @P3 BRA `(.L_x_50) ;  /* 0x0000000000243947 */ /* 0x000fea0003800000 */
[----:B--23--:R-:W2:Y:S01]  /*14f0*/  LDS R2, [UR8+0x8] ;  /* 0x00000808ff027984 */ /* 0x00cea20008000800 */
[----:B------:R-:W-:-:S05]  /*1500*/  IMAD.MOV.U32 R3, RZ, RZ, 0x6000 ;  /* 0x00006000ff037424 */ /* 0x000fca00078e00ff */
[----:B--2---:R-:W-:-:S04]  /*1510*/  LOP3.LUT R2, R2, 0x6000, R3, 0xd8, !PT ;  /* 0x0000600002027812 */ /* 0x004fc800078ed803 */
[----:B------:R-:W-:-:S05]  /*1520*/  LOP3.LUT R2, R2, 0x400000, RZ, 0xb8, !PT ;  /* 0x0040000002027812 */ /* 0x000fca00078eb8ff */
[----:B------:R2:W-:Y:S02]  /*1530*/  STS [UR8+0x8], R2 ;  /* 0x00000802ff007988 */ /* 0x0005e40008000808 */
.L_x_49:
[----:B------:R-:W-:Y:S05]  /*1540*/  BSYNC.RELIABLE B4 ;  /* 0x0000000000047941 */ /* 0x000fea0003800100 */
.L_x_46:
[----:B--23-5:R-:W2:Y:S02]  /*1550*/  @!P3 LDS R2, [UR8+0x8] ;  /* 0x00000808ff02b984 */ /* 0x02cea40008000800 */
[----:B--2---:R-:W-:-:S05]  /*1560*/  @!P3 LOP3.LUT R2, R2, 0x8000, RZ, 0xb8, !PT ;  /* 0x000080000202b812 */ /* 0x004fca00078eb8ff */
[----:B------:R5:W-:Y:S02]  /*1570*/  @!P3 STS [UR8+0x8], R2 ;  /* 0x00000802ff00b988 */ /* 0x000be40008000808 */
.L_x_50:
[----:B------:R-:W-:Y:S05]  /*1580*/  BSYNC.RECONVERGENT B5 ;  /* 0x0000000000057941 */ /* 0x000fea0003800200 */
.L_x_45:
[----:B------:R-:W-:Y:S05]  /*1590*/  WARPSYNC.ALL ;  /* 0x0000000000007948 */ /* 0x000fea0003800000 */
[----:B------:R-:W-:Y:S01]  /*15a0*/  NOP ;  /* 0x0000000000007918 */ /* 0x000fe20000000000 */
[----:B------:R-:W-:-:S04]  /*15b0*/  UIADD3 UR4, UPT, UPT, UR4, 0x100, URZ ;  /* 0x0000010004047890 */ /* 0x000fc8000fffe0ff */
[----:B------:R-:W-:-:S04]  /*15c0*/  UIADD3 UR20, UP0, UPT, UR4, UR20, URZ ;  /* 0x0000001404147290 */ /* 0x000fc8000ff1e0ff */
[----:B------:R-:W-:Y:S01]  /*15d0*/  ULEA.HI.X.SX32 UR21, UR4, UR21, 0x1, UP0 ;  /* 0x0000001504157291 */ /* 0x000fe200080f0eff */
[----:B------:R-:W-:Y:S11]  /*15e0*/  @P0 BRA `(.L_x_51) ;  /* 0x0000000000300947 */ /* 0x000ff60003800000 */
[----:B--23-5:R-:W2:Y:S01]  /*15f0*/  S2R R2, SR_LANEID ;  /* 0x0000000000027919 */ /* 0x02cea20000000000 */
[----:B------:R-:W-:Y:S05]  /*1600*/  WARPSYNC.ALL ;  /* 0x0000000000007948 */ /* 0x000fea0003800000 */
[----:B------:R-:W-:Y:S01]  /*1610*/  NOP ;  /* 0x0000000000007918 */ /* 0x000fe20000000000 */
[----:B--2---:R-:W-:-:S05]  /*1620*/  IMAD.SHL.U32 R4, R2, 0x4, RZ ;  /* 0x0000000402047824 */ /* 0x004fca00078e00ff */
[----:B------:R-:W2:Y:S01]  /*1630*/  LDS R5, [R4+UR8] ;  /* 0x0000000804057984 */ /* 0x000ea20008000800 */
[----:B------:R-:W-:-:S05]  /*1640*/  IADD3 R2, P1, PT, R4, UR20, RZ ;  /* 0x0000001404027c10 */ /* 0x000fca000ff3e0ff */
[----:B------:R-:W-:-:S05]  /*1650*/  IMAD.X R3, RZ, RZ, UR21, P1 ;  /* 0x00000015ff037e24 */ /* 0x000fca00088e06ff */
[----:B--2---:R2:W3:Y:S01]  /*1660*/  ATOMG.E.EXCH.STRONG.GPU PT, RZ, [R2], R5 ;  /* 0x0000000502ff73a8 */ /* 0x0044e200041ee100 */
[----:B------:R-:W-:-:S04]  /*1670*/  DEPBAR {5,4,3,2,1,0} ;  /* 0x0000003f0000791a */ /* 0x000fc80000000000 */
[----:B------:R-:W5:Y:S02]  /*1680*/  CCTL.E.C.LDCU.IV.DEEP [UR20] ;  /* 0x0000000014007540 */ /* 0x000f640009c08000 */
[----:B-----5:R2:W-:Y:S01]  /*1690*/  UTMACCTL.IV [UR20] ;  /* 0x00000000140079b9 */ /* 0x0205e20008000000 */
[----:B------:R-:W-:Y:S01]  /*16a0*/  NOP ;  /* 0x0000000000007918 */ /* 0x000fe20000000000 */
.L_x_51:
[----:B------:R-:W-:Y:S05]  /*16b0*/  @P0 BRA `(.L_x_52) ;  /* 0x00000000000c0947 */ /* 0x000fea0003800000 */
[----:B------:R0:W-:Y:S01]  /*16c0*/  UTMACMDFLUSH ;  /* 0x00000000000079b7 */ /* 0x0001e20000000000 */
[----:B------:R-:W-:Y:S05]  /*16d0*/  @P0 BRA `(.L_x_52) ;  /* 0x0000000000040947 */ /* 0x000fea0003800000 */
[----:B------:R-:W-:-:S04]  /*16e0*/  DEPBAR.LE SB0, 0x0 ;  /* 0x000080000000791a */ /* 0x000fc80000000000 */
.L_x_52:
[----:B------:R-:W-:Y:S05]  /*16f0*/  WARPSYNC.ALL ;  /* 0x0000000000007948 */ /* 0x000fea0003800000 */
[----:B------:R-:W-:Y:S01]  /*1700*/  NOP ;  /* 0x0000000000007918 */ /* 0x000fe20000000000 */
[----:B---3--:R-:W-:Y:S01]  /*1710*/  BAR.SYNC.DEFER_BLOCKING 0x0 ;  /* 0x0000000000007b1d */ /* 0x008fe20000010000 */
[----:B--2--5:R-:W-:Y:S01]  /*1720*/  SHF.R.U32.HI R2, RZ, 0x5, R0 ;  /* 0x00000005ff027819 */ /* 0x024fe20000011600 */
[----:B------:R-:W-:-:S03]  /*1730*/  USHF.L.U32 UR15, UR15, 0x8, URZ ;  /* 0x000000080f0f7899 */ /* 0x000fc600080006ff */
[----:B------:R-:W-:Y:S01]  /*1740*/  R2UR UR22, R2 ;  /* 0x00000000021672ca */ /* 0x000fe200000e0000 */
[----:B------:R-:W-:Y:S01]  /*1750*/  VOTEU.ALL UP0, P3 ;  /* 0x0000000000ff7886 */ /* 0x000fe20001800000 */
[----:B------:R-:W-:Y:S01]  /*1760*/  UMOV UR4, 0x1 ;  /* 0x0000000100047882 */ /* 0x000fe20000000000 */
[----:B------:R-:W-:Y:S01]  /*1770*/  VOTEU.ALL UP1, P3 ;  /* 0x0000000000ff7886 */ /* 0x000fe20001820000 */
[----:B------:R-:W-:Y:S02]  /*1780*/  BSSY.RECONVERGENT B5, `(.L_x_53) ;  /* 0x0000018000057945 */ /* 0x000fe40003800200 */
[----:B------:R-:W-:-:S04]  /*1790*/  @!UP0 UIADD3 UR10, UPT, UPT, -UR4, 0x100000, URZ ;  /* 0x00100000040a8890 */ /* 0x000fc8000fffe1ff */
[----:B------:R-:W-:Y:S02]  /*17a0*/  @!UP0 USHF.L.U32 UR11, UR10, 0xb, URZ ;  /* 0x0000000b0a0b8899 */ /* 0x000fe400080006ff */
[----:B------:R-:W-:Y:S02]  /*17b0*/  @!UP0 USHF.L.U32 UR10, UR10, 0x1, URZ ;  /* 0x000000010a0a8899 */ /* 0x000fe400080006ff */
[----:B------:R-:W-:-:S04]  /*17c0*/  @!UP0 UIADD3 UR4, UPT, UPT, -UR4, 0x100000, URZ ;  /* 0x0010000004048890 */ /* 0x000fc8000fffe1ff */
[----:B------:R-:W-:Y:S02]  /*17d0*/  @!UP0 USHF.L.U32 UR5, UR4, 0xb, URZ ;  /* 0x0000000b04058899 */ /* 0x000fe400080006ff */
[----:B------:R-:W-:Y:S01]  /*17e0*/  @!UP0 USHF.L.U32 UR4, UR4, 0x1, URZ ;  /* 0x0000000104048899 */ /* 0x000fe200080006ff */
[----:B------:R-:W-:Y:S01]  /*17f0*/  VOTEU.ALL UP0, P3 ;  /* 0x0000000000ff7886 */ /* 0x000fe20001800000 */
[----:B------:R-:W2:Y:S04]  /*1800*/  FENCE.VIEW.ASYNC.S ;  /* 0x00000000000073c6 */ /* 0x000ea80000000000 */
[----:B--2---:R2:W3:Y:S06]  /*1810*/  @!UP0 SYNCS.EXCH.64 URZ, [UR8+0x1e000], UR10 ;  /* 0x01e0000a08ff85b2 */ /* 0x0044ec0008000100 */
[----:B------:R2:W3:Y:S02]  /*1820*/  @!UP1 SYNCS.EXCH.64 URZ, [UR8+0x1e020], UR4 ;  /* 0x01e0200408ff95b2 */ /* 0x0004e40008000100 */
[----:B---3--:R-:W-:Y:S06]  /*1830*/  BAR.SYNC.DEFER_BLOCKING 0x0 ;  /* 0x0000000000007b1d */ /* 0x008fec0000010000 */
[----:B------:R-:W-:Y:S05]  /*1840*/  @P3 BRA `(.L_x_54) ;  /* 0x00000000002c3947 */ /* 0x000fea0003800000 */
[----:B--2---:R-:W-:Y:S02]  /*1850*/  UMOV UR4, 0x1 ;  /* 0x0000000100047882 */ /* 0x004fe40000000000 */
[----:B------:R-:W-:-:S04]  /*1860*/  UIADD3 UR10, UPT, UPT, -UR4, 0x100000, URZ ;  /* 0x00100000040a7890 */ /* 0x000fc8000fffe1ff */
[----:B------:R-:W-:Y:S02]  /*1870*/  USHF.L.U32 UR11, UR10, 0xb, URZ ;  /* 0x0000000b0a0b7899 */ /* 0x000fe400080006ff */
[----:B------:R-:W-:Y:S02]  /*1880*/  USHF.L.U32 UR10, UR10, 0x1, URZ ;  /* 0x000000010a0a7899 */ /* 0x000fe400080006ff */
[----:B------:R-:W-:-:S04]  /*1890*/  UIADD3 UR4, UPT, UPT, -UR4, 0x100000, URZ ;  /* 0x0010000004047890 */ /* 0x000fc8000fffe1ff */
[----:B------:R-:W-:Y:S02]  /*18a0*/  USHF.L.U32 UR5, UR4, 0xb, URZ ;  /* 0x0000000b04057899 */ /* 0x000fe400080006ff */
[----:B------:R-:W-:Y:S01]  /*18b0*/  USHF.L.U32 UR4, UR4, 0x1, URZ ;  /* 0x0000000104047899 */ /* 0x000fe200080006ff */
[----:B------:R-:W2:Y:S03]  /*18c0*/  FENCE.VIEW.ASYNC.S ;  /* 0x00000000000073c6 */ /* 0x000ea60000000000 */
[----:B--2---:R3:W5:Y:S08]  /*18d0*/  SYNCS.EXCH.64 URZ, [UR8+0x1e008], UR10 ;  /* 0x01e0080a08ff75b2 */ /* 0x0047700008000100 */
[----:B------:R3:W2:Y:S02]  /*18e0*/  SYNCS.EXCH.64 URZ, [UR8+0x1e028], UR4 ;  /* 0x01e0280408ff75b2 */ /* 0x0006a40008000100 */
[----:B---3--:R-:W-:Y:S01]  /*18f0*/  NOP ;  /* 0x0000000000007918 */ /* 0x008fe20000000000 */
.L_x_54:
[----:B--2---:R-:W-:Y:S05]  /*1900*/  BSYNC.RECONVERGENT B5 ;  /* 0x0000000000057941 */ /* 0x004fea0003800200 */
.L_x_53:
[----:B-----5:R-:W-:Y:S01]  /*1910*/  BAR.SYNC.DEFER_BLOCKING 0x0 ;  /* 0x0000000000007b1d */ /* 0x020fe20000010000 */
[----:B------:R-:W-:Y:S01]  /*1920*/  UIADD3 UR12, UPT, UPT, UR8, 0x1e020, URZ ;  /* 0x0001e020080c7890 */ /* 0x000fe2000fffe0ff */
[----:B------:R-:W-:Y:S01]  /*1930*/  ISETP.GE.AND P0, PT, R13, 0x1, PT ;  /* 0x000000010d00780c */ /* 0x000fe20003f06270 */
[----:B------:R-:W-:-:S03]  /*1940*/  USHF.L.U32 UR19, UR7, 0x6, URZ ;  /* 0x0000000607137899 */ /* 0x000fc600080006ff */
[----:B------:R-:W-:Y:S04]  /*1950*/  BSSY.RECONVERGENT B5, `(.L_x_55) ;  /* 0x000000d000057945 */ /* 0x000fe80003800200 */
[----:B------:R-:W-:Y:S05]  /*1960*/  @P3 BRA `(.L_x_56) ;  /* 0x00000000002c3947 */ /* 0x000fea0003800000 */
[----:B------:R-:W-:Y:S02]  /*1970*/  UMOV UR4, 0x1 ;  /* 0x0000000100047882 */ /* 0x000fe40000000000 */
[----:B------:R-:W-:-:S04]  /*1980*/  UIADD3 UR10, UPT, UPT, -UR4, 0x100000, URZ ;  /* 0x00100000040a7890 */ /* 0x000fc8000fffe1ff */
[----:B------:R-:W-:Y:S02]  /*1990*/  USHF.L.U32 UR11, UR10, 0xb, URZ ;  /* 0x0000000b0a0b7899 */ /* 0x000fe400080006ff */
[----:B------:R-:W-:Y:S02]  /*19a0*/  USHF.L.U32 UR10, UR10, 0x1, URZ ;  /* 0x000000010a0a7899 */ /* 0x000fe400080006ff */
[----:B------:R-:W-:-:S04]  /*19b0*/  UIADD3 UR4, UPT, UPT, -UR4, 0x100000, URZ ;  /* 0x0010000004047890 */ /* 0x000fc8000fffe1ff */
[----:B------:R-:W-:Y:S02]  /*19c0*/  USHF.L.U32 UR5, UR4, 0xb, URZ ;  /* 0x0000000b04057899 */ /* 0x000fe400080006ff */
[----:B------:R-:W-:Y:S01]  /*19d0*/  USHF.L.U32 UR4, UR4, 0x1, URZ ;  /* 0x0000000104047899 */ /* 0x000fe200080006ff */
[----:B------:R-:W2:Y:S03]  /*19e0*/  FENCE.VIEW.ASYNC.S ;  /* 0x00000000000073c6 */ /* 0x000ea60000000000 */
[----:B--2---:R2:W3:Y:S08]  /*19f0*/  SYNCS.EXCH.64 URZ, [UR8+0x1e010], UR10 ;  /* 0x01e0100a08ff75b2 */ /* 0x0044f00008000100 */
[----:B------:R2:W5:Y:S01]  /*1a00*/  SYNCS.EXCH.64 URZ, [UR8+0x1e030], UR4 ;  /* 0x01e0300408ff75b2 */ /* 0x0005620008000100 */
[----:B------:R-:W-:Y:S01]  /*1a10*/  NOP ;  /* 0x0000000000007918 */ /* 0x000fe20000000000 */
.L_x_56:
[----:B--2---:R-:W-:Y:S05]  /*1a20*/  BSYNC.RECONVERGENT B5 ;  /* 0x0000000000057941 */ /* 0x004fea0003800200 */
.L_x_55:
[----:B------:R-:W-:Y:S05]  /*1a30*/  @!P0 BRA `(.L_x_57) ;  /* 0x0000000800748947 */ /* 0x000fea0003800000 */
[----:B---3-5:R-:W-:Y:S01]  /*1a40*/  BAR.SYNC.DEFER_BLOCKING 0x0 ;  /* 0x0000000000007b1d */ /* 0x028fe20000010000 */
[----:B------:R-:W-:Y:S01]  /*1a50*/  ELECT P1, URZ, PT ;  /* 0x0000000000ff782f */ /* 0x000fe20003820000 */
[----:B------:R-:W-:Y:S01]  /*1a60*/  @!P3 IMAD.MOV.U32 R2, RZ, RZ, 0xa000 ;  /* 0x0000a000ff02b424 */ /* 0x000fe200078e00ff */
[----:B------:R-:W-:Y:S02]  /*1a70*/  UIADD3 UR16, UPT, UPT, UR8, 0x18000, URZ ;  /* 0x0001800008107890 */ /* 0x000fe4000fffe0ff */
[----:B------:R-:W-:Y:S02]  /*1a80*/  ISETP.LT.U32.AND P1, PT, R10, 0x20, P1 ;  /* 0x000000200a00780c */ /* 0x000fe40000f21070 */
[----:B------:R-:W-:Y:S01]  /*1a90*/  ELECT P0, URZ, PT ;  /* 0x0000000000ff782f */ /* 0x000fe20003800000 */
[----:B------:R-:W-:-:S03]  /*1aa0*/  UMOV UR11, UR15 ;  /* 0x0000000f000b7c82 */ /* 0x000fc60008000000 */
[----:B------:R-:W-:-:S07]  /*1ab0*/  ISETP.LT.U32.AND P0, PT, R10, 0x20, P0 ;  /* 0x000000200a00780c */ /* 0x000fce0000701070 */
[----:B------:R-:W-:Y:S01]  /*1ac0*/  VOTEU.ANY UP0, P1 ;  /* 0x0000000000ff7886 */ /* 0x000fe20000800100 */
[----:B------:R-:W-:-:S04]  /*1ad0*/  VOTEU.ANY UP2, P1 ;  /* 0x0000000000ff7886 */ /* 0x000fc80000840100 */
[----:B------:R-:W-:Y:S02]  /*1ae0*/  @UP0 UIADD3 UR17, UPT, UPT, UR8, 0x1e000, URZ ;  /* 0x0001e00008110890 */ /* 0x000fe4000fffe0ff */
[----:B------:R2:W-:Y:S01]  /*1af0*/  @!P3 SYNCS.ARRIVE.TRANS64 RZ, [UR8+0x1e000], R2 ;  /* 0x01e00002ffffb9a7 */ /* 0x0005e20008000008 */
[----:B------:R-:W-:Y:S01]  /*1b00*/  @UP0 UMOV UR18, URZ ;  /* 0x000000ff00120c82 */ /* 0x000fe20008000000 */
[----:B------:R-:W-:Y:S01]  /*1b10*/  BAR.SYNC.DEFER_BLOCKING 0x0 ;  /* 0x0000000000007b1d */ /* 0x000fe20000010000 */
[----:B------:R-:W-:-:S05]  /*1b20*/  UISETP.NE.U32.AND UP0, UPT, UR22, URZ, UPT ;  /* 0x000000ff1600728c */ /* 0x000fca000bf05070 */
[----:B------:R-:W-:Y:S01]  /*1b30*/  VOTEU.ANY UP1, P0 ;  /* 0x0000000000ff7886 */ /* 0x000fe20000020100 */
[----:B------:R-:W-:-:S04]  /*1b40*/  VOTEU.ANY UP3, P0 ;  /* 0x0000000000ff7886 */ /* 0x000fc80000060100 */
[----:B------:R-:W-:Y:S01]  /*1b50*/  @UP1 UIADD3 UR9, UPT, UPT, UR8, 0x1e000, URZ ;  /* 0x0001e00008091890 */ /* 0x000fe2000fffe0ff */
[----:B------:R-:W-:Y:S01]  /*1b60*/  @UP1 UMOV UR10, URZ ;  /* 0x000000ff000a1c82 */ /* 0x000fe20008000000 */
[----:B------:R2:W-:Y:S01]  /*1b70*/  @UP2 UTMALDG.2D [UR16], [UR24] ;  /* 0x00000010180025b4 */ /* 0x0005e20008008000 */
[----:B------:R3:W-:Y:S06]  /*1b80*/  MEMBAR.ALL.CTA ;  /* 0x0000000000007992 */ /* 0x0007ec0000008000 */
[----:B---3--:R-:W3:Y:S02]  /*1b90*/  FENCE.VIEW.ASYNC.S ;  /* 0x00000000000073c6 */ /* 0x008ee40000000000 */
[----:B---3--:R-:W-:Y:S06]  /*1ba0*/  BAR.SYNC.DEFER_BLOCKING 0x0 ;  /* 0x0000000000007b1d */ /* 0x008fec0000010000 */
[----:B------:R2:W-:Y:S02]  /*1bb0*/  @UP3 UTMALDG.2D [UR8], [UR26] ;  /* 0x000000081a0035b4 */ /* 0x0005e40008008000 */
[----:B------:R-:W-:Y:S06]  /*1bc0*/  BAR.SYNC.DEFER_BLOCKING 0x0 ;  /* 0x0000000000007b1d */ /* 0x000fec0000010000 */
[----:B------:R-:W3:Y:S02]  /*1bd0*/  SYNCS.PHASECHK.TRANS64.TRYWAIT P0, [UR8+0x1e000], RZ ;  /* 0x01e000ffff0075a7 */ /* 0x000ee40008001108 */
[----:B--23--:R-:W-:Y:S05]  /*1be0*/  @!P0 BRA `(.L_x_58) ;  /* 0x0000001000c08947 */ /* 0x00cfea0003800000 */
.L_x_74:
[----:B------:R-:W-:Y:S05]  /*1bf0*/  BRA.U UP0, `(.L_x_59) ;  /* 0x0000000100747547 */ /* 0x000fea000b800000 */
[----:B------:R-:W-:Y:S02]  /*1c00*/  USHF.R.U32.HI UR6, URZ, 0x4, UR16 ;  /* 0x00000004ff067899 */ /* 0x000fe40008011610 */
[----:B------:R-:W-:Y:S02]  /*1c10*/  USHF.R.U32.HI UR10, URZ, 0x4, UR8 ;  /* 0x00000004ff0a7899 */ /* 0x000fe40008011608 */
[----:B------:R-:W-:Y:S02]  /*1c20*/  USGXT.U32 UR6, UR6, 0xe ;  /* 0x0000000e0606789a */ /* 0x000fe40008000000 */
[----:B------:R-:W-:Y:S02]  /*1c30*/  USGXT.U32 UR10, UR10, 0xe ;  /* 0x0000000e0a0a789a */ /* 0x000fe40008000000 */
[----:B------:R-:W-:Y:S02]  /*1c40*/  UIADD3 UR34, UP0, UPT, UR6, 0x2, URZ ;  /* 0x0000000206227890 */ /* 0x000fe4000ff1e0ff */
[----:B------:R-:W-:Y:S01]  /*1c50*/  UIADD3 UR32, UP1, UPT, UR10, 0x2, URZ ;  /* 0x000000020a207890 */ /* 0x000fe2000ff3e0ff */
[----:B------:R-:W-:Y:S01]  /*1c60*/  UMOV UR4, URZ ;  /* 0x000000ff00047c82 */ /* 0x000fe20008000000 */
[----:B------:R-:W-:Y:S01]  /*1c70*/  UMOV UR5, URZ ;  /* 0x000000ff00057c82 */ /* 0x000fe20008000000 */
[----:B------:R-:W-:-:S02]  /*1c80*/  UIADD3.X UR35, UPT, UPT, UR4, 0x40004040, URZ, UP0, !UPT ;  /* 0x4000404004237890 */ /* 0x000fc400087fe4ff */
[----:B------:R-:W-:Y:S02]  /*1c90*/  UIADD3.X UR33, UPT, UPT, UR5, 0x40004040, URZ, UP1, !UPT ;  /* 0x4000404005217890 */ /* 0x000fe40008ffe4ff */
[----:B------:R-:W-:Y:S02]  /*1ca0*/  UIADD3.64 UR4, UPT, UPT, UR34, 0x2, URZ ;  /* 0x0000000222047897 */ /* 0x000fe4000fffe0ff */
[----:B------:R-:W-:Y:S02]  /*1cb0*/  UIADD3.64 UR16, UPT, UPT, UR32, 0x2, URZ ;  /* 0x0000000220107897 */ /* 0x000fe4000fffe0ff */
[----:B------:R-:W-:Y:S02]  /*1cc0*/  UIADD3.64 UR28, UPT, UPT, UR34, 0x4, URZ ;  /* 0x00000004221c7897 */ /* 0x000fe4000fffe0ff */
[----:B------:R-:W-:Y:S01]  /*1cd0*/  UIADD3.64 UR30, UPT, UPT, UR32, 0x4, URZ ;  /* 0x00000004201e7897 */ /* 0x000fe2000fffe0ff */
[----:B------:R-:W-:Y:S01]  /*1ce0*/  UMOV UR36, 0x0 ;  /* 0x0000000000247882 */ /* 0x000fe20000000000 */
[----:B------:R-:W-:Y:S01]  /*1cf0*/  UMOV UR37, 0x4400010 ;  /* 0x0440001000257882 */ /* 0x000fe20000000000 */
[----:B------:R-:W-:Y:S01]  /*1d00*/  UMOV UR7, 0x40004040 ;  /* 0x4000404000077882 */ /* 0x000fe20000000000 */
[----:B------:R-:W-:Y:S01]  /*1d10*/  UMOV UR11, 0x40004040 ;  /* 0x40004040000b7882 */ /* 0x000fe20000000000 */
[----:B------:R-:W-:Y:S01]  /*1d20*/  UMOV UR38, 0x0 ;  /* 0x0000000000267882 */ /* 0x000fe20000000000 */
[----:B------:R-:W-:Y:S01]  /*1d30*/  UMOV UR39, 0x4400010 ;  /* 0x0440001000277882 */ /* 0x000fe20000000000 */
[----:B------:R-:W-:Y:S01]  /*1d40*/  UMOV UR40, 0x0 ;  /* 0x0000000000287882 */ /* 0x000fe20000000000 */
[----:B------:R-:W-:Y:S01]  /*1d50*/  UMOV UR41, 0x4400010 ;  /* 0x0440001000297882 */ /* 0x000fe20000000000 */
[----:B------:R2:W-:Y:S01]  /*1d60*/  UTCHMMA gdesc[UR6], gdesc[UR10], tmem[UR23], tmem[UR36], idesc[UR37], !UPT ;  /* 0x00ff240a060075ea */ /* 0x0005e2000f800017 */
[----:B------:R-:W-:Y:S01]  /*1d70*/  UMOV UR42, 0x0 ;  /* 0x00000000002a7882 */ /* 0x000fe20000000000 */
[----:B------:R-:W-:Y:S01]  /*1d80*/  UMOV UR43, 0x4400010 ;  /* 0x04400010002b7882 */ /* 0x000fe20000000000 */
[----:B------:R2:W-:Y:S01]  /*1d90*/  UTCHMMA gdesc[UR34], gdesc[UR32], tmem[UR23], tmem[UR38], idesc[UR39], UPT ;  /* 0x00ff2620220075ea */ /* 0x0005e2000b800017 */
[----:B------:R2:W-:Y:S01]  /*1da0*/  UTCHMMA gdesc[UR4], gdesc[UR16], tmem[UR23], tmem[UR40], idesc[UR41], UPT ;  /* 0x00ff2810040075ea */ /* 0x0005e2000b800017 */
[----:B------:R2:W-:Y:S01]  /*1db0*/  UTCHMMA gdesc[UR28], gdesc[UR30], tmem[UR23], tmem[UR42], idesc[UR43], UPT ;  /* 0x00ff2a1e1c0075ea */ /* 0x0005e2000b800017 */
[----:B------:R-:W-:Y:S01]  /*1dc0*/  NOP ;  /* 0x0000000000007918 */ /* 0x000fe20000000000 */
.L_x_59:
[----:B------:R-:W-:Y:S01]  /*1dd0*/  ELECT P0, URZ, PT ;  /* 0x0000000000ff782f */ /* 0x000fe20003800000 */
[----:B--2---:R-:W-:Y:S01]  /*1de0*/  UMOV UR4, UR12 ;  /* 0x0000000c00047c82 */ /* 0x004fe20008000000 */
[----:B------:R-:W-:Y:S02]  /*1df0*/  UMOV UR5, URZ ;  /* 0x000000ff00057c82 */ /* 0x000fe40008000000 */
[----:B------:R-:W-:-:S13]  /*1e00*/  ISETP.LT.U32.AND P0, PT, R10, 0x20, P0 ;  /* 0x000000200a00780c */ /* 0x000fda0000701070 */
[----:B------:R-:W-:Y:S01]  /*1e10*/  VOTEU.ANY UP0, P0 ;  /* 0x0000000000ff7886 */ /* 0x000fe20000000100 */
[----:B------:R-:W-:Y:S01]  /*1e20*/  VOTEU.ANY UP1, P0 ;  /* 0x0000000000ff7886 */ /* 0x000fe20000020100 */
[----:B------:R-:W-:-:S03]  /*1e30*/  ISETP.GE.U32.AND P0, PT, R13, 0x41, PT ;  /* 0x000000410d00780c */ /* 0x000fc60003f06070 */
[----:B------:R-:W-:Y:S02]  /*1e40*/  @UP0 UMOV UR4, UR4 ;  /* 0x0000000400040c82 */ /* 0x000fe40008000000 */
[----:B------:R2:W-:Y:S01]  /*1e50*/  @UP1 UTCBAR [UR4], URZ ;  /* 0x000000ff040013e9 */ /* 0x0005e200080000ff */
[----:B------:R-:W-:Y:S06]  /*1e60*/  BAR.SYNC.DEFER_BLOCKING 0x0 ;  /* 0x0000000000007b1d */ /* 0x000fec0000010000 */
[----:B------:R-:W3:Y:S02]  /*1e70*/  SYNCS.PHASECHK.TRANS64.TRYWAIT P1, [UR8+0x1e020], RZ ;  /* 0x01e020ffff0075a7 */ /* 0x000ee40008021108 */
[----:B--23--:R-:W-:Y:S05]  /*1e80*/  @!P1 BRA `(.L_x_60) ;  /* 0x0000001000249947 */ /* 0x00cfea0003800000 */
.L_x_75:
[----:B------:R-:W-:Y:S01]  /*1e90*/  UMOV UR4, URZ ;  /* 0x000000ff00047c82 */ /* 0x000fe20008000000 */
[----:B------:R-:W-:Y:S05]  /*1ea0*/  @!P0 BRA `(.L_x_57) ;  /* 0x0000000400588947 */ /* 0x000fea0003800000 */
[----:B------:R-:W2:Y:S01]  /*1eb0*/  LDCU UR29, c[0x0][0x3a0] ;  /* 0x00007400ff1d77ac */ /* 0x000ea20008000800 */
[----:B------:R-:W-:Y:S01]  /*1ec0*/  UMOV UR9, 0x1 ;  /* 0x0000000100097882 */ /* 0x000fe20000000000 */
[----:B------:R-:W-:-:S05]  /*1ed0*/  UMOV UR18, 0x40 ;  /* 0x0000004000127882 */ /* 0x000fca0000000000 */
.L_x_64:
[----:B------:R-:W-:Y:S01]  /*1ee0*/  BAR.SYNC.DEFER_BLOCKING 0x0 ;  /* 0x0000000000007b1d */ /* 0x000fe20000010000 */
[----:B------:R-:W-:Y:S01]  /*1ef0*/  ULEA UR28, UR9, UR8, 0x3 ;  /* 0x00000008091c7291 */ /* 0x000fe2000f8e18ff */
[----:B------:R-:W-:Y:S01]  /*1f00*/  @!P3 IMAD.MOV.U32 R2, RZ, RZ, 0xa000 ;  /* 0x0000a000ff02b424 */ /* 0x000fe200078e00ff */
[----:B------:R-:W-:Y:S01]  /*1f10*/  ELECT P1, URZ, PT ;  /* 0x0000000000ff782f */ /* 0x000fe20003820000 */
[----:B------:R-:W-:-:S03]  /*1f20*/  ULEA UR16, UR9, UR8, 0xd ;  /* 0x0000000809107291 */ /* 0x000fc6000f8e68ff */
[----:B------:R-:W-:Y:S02]  /*1f30*/  ISETP.LT.U32.AND P1, PT, R10, 0x20, P1 ;  /* 0x000000200a00780c */ /* 0x000fe40000f21070 */
[----:B------:R-:W-:Y:S01]  /*1f40*/  ELECT P0, URZ, PT ;  /* 0x0000000000ff782f */ /* 0x000fe20003800000 */
[----:B------:R-:W-:-:S03]  /*1f50*/  UIADD3 UR16, UPT, UPT, UR16, 0x18000, URZ ;  /* 0x0001800010107890 */ /* 0x000fc6000fffe0ff */
[----:B------:R-:W-:Y:S01]  /*1f60*/  ISETP.LT.U32.AND P0, PT, R10, 0x20, P0 ;  /* 0x000000200a00780c */ /* 0x000fe20000701070 */
[----:B------:R-:W-:Y:S01]  /*1f70*/  ULEA UR12, UR9, UR8, 0xf ;  /* 0x00000008090c7291 */ /* 0x000fe2000f8e78ff */
[----:B------:R-:W-:Y:S01]  /*1f80*/  UMOV UR14, UR18 ;  /* 0x00000012000e7c82 */ /* 0x000fe20008000000 */
[----:B------:R-:W-:-:S04]  /*1f90*/  USHF.L.U32 UR5, UR4, 0x1f, URZ ;  /* 0x0000001f04057899 */ /* 0x000fc800080006ff */
[----:B------:R-:W-:Y:S01]  /*1fa0*/  VOTEU.ANY UP0, P1 ;  /* 0x0000000000ff7886 */ /* 0x000fe20000800100 */
[----:B------:R3:W-:Y:S04]  /*1fb0*/  @!P3 SYNCS.ARRIVE.TRANS64 RZ, [UR28+0x1e000], R2 ;  /* 0x01e00002ffffb9a7 */ /* 0x0007e8000800001c */
[----:B------:R-:W-:Y:S01]  /*1fc0*/  @UP0 UIADD3 UR17, UPT, UPT, UR28, 0x1e000, URZ ;  /* 0x0001e0001c110890 */ /* 0x000fe2000fffe0ff */
[----:B------:R-:W-:Y:S01]  /*1fd0*/  VOTEU.ANY UP0, P1 ;  /* 0x0000000000ff7886 */ /* 0x000fe20000800100 */
[----:B------:R-:W-:Y:S01]  /*1fe0*/  BAR.SYNC.DEFER_BLOCKING 0x0 ;  /* 0x0000000000007b1d */ /* 0x000fe20000010000 */
[----:B---3--:R-:W-:-:S05]  /*1ff0*/  IMAD.U32 R2, RZ, RZ, UR5 ;  /* 0x00000005ff027e24 */ /* 0x008fca000f8e00ff */
[----:B------:R-:W-:-:S05]  /*2000*/  VOTEU.ANY UP1, P0 ;  /* 0x0000000000ff7886 */ /* 0x000fca0000020100 */
[----:B------:R-:W-:Y:S01]  /*2010*/  @UP1 UIADD3 UR13, UPT, UPT, UR28, 0x1e000, URZ ;  /* 0x0001e0001c0d1890 */ /* 0x000fe2000fffe0ff */
[----:B------:R-:W-:Y:S01]  /*2020*/  VOTEU.ANY UP1, P0 ;  /* 0x0000000000ff7886 */ /* 0x000fe20000020100 */
[----:B------:R3:W-:Y:S01]  /*2030*/  @UP0 UTMALDG.2D [UR16], [UR24] ;  /* 0x00000010180005b4 */ /* 0x0007e20008008000 */
[----:B------:R-:W-:Y:S01]  /*2040*/  UISETP.NE.U32.AND UP0, UPT, UR22, URZ, UPT ;  /* 0x000000ff1600728c */ /* 0x000fe2000bf05070 */
[----:B------:R5:W-:Y:S06]  /*2050*/  MEMBAR.ALL.CTA ;  /* 0x0000000000007992 */ /* 0x000bec0000008000 */
[----:B-----5:R-:W5:Y:S02]  /*2060*/  FENCE.VIEW.ASYNC.S ;  /* 0x00000000000073c6 */ /* 0x020f640000000000 */
[----:B-----5:R-:W-:Y:S06]  /*2070*/  BAR.SYNC.DEFER_BLOCKING 0x0 ;  /* 0x0000000000007b1d */ /* 0x020fec0000010000 */
[----:B------:R3:W-:Y:S02]  /*2080*/  @UP1 UTMALDG.2D [UR12], [UR26] ;  /* 0x0000000c1a0015b4 */ /* 0x0007e40008008000 */
[----:B------:R-:W-:Y:S06]  /*2090*/  BAR.SYNC.DEFER_BLOCKING 0x0 ;  /* 0x0000000000007b1d */ /* 0x000fec0000010000 */
[----:B------:R-:W5:Y:S02]  /*20a0*/  SYNCS.PHASECHK.TRANS64.TRYWAIT P0, [UR28+0x1e000], R2 ;  /* 0x01e00002ff0075a7 */ /* 0x000f64000800111c */
[----:B---3-5:R-:W-:Y:S05]  /*20b0*/  @!P0 BRA `(.L_x_61) ;  /* 0x0000000c00a48947 */ /* 0x028fea0003800000 */
.L_x_76:
        /* <DEDUP_REMOVED lines=11> */
[----:B------:R-:W-:Y:S02]  /*2170*/  UIADD3 UR6, UP0, UPT, UR16, 0x2, URZ ;  /* 0x0000000210067890 */ /* 0x000fe4000ff1e0ff */
[----:B------:R-:W-:Y:S02]  /*2180*/  UIADD3 UR32, UP1, UPT, UR30, 0x2, URZ ;  /* 0x000000021e207890 */ /* 0x000fe4000ff3e0ff */
[----:B------:R-:W-:Y:S02]  /*2190*/  UIADD3 UR34, UP2, UPT, UR16, 0x4, URZ ;  /* 0x0000000410227890 */ /* 0x000fe4000ff5e0ff */
[----:B------:R-:W-:Y:S02]  /*21a0*/  UIADD3 UR36, UP3, UPT, UR30, 0x4, URZ ;  /* 0x000000041e247890 */ /* 0x000fe4000ff7e0ff */
[----:B------:R-:W-:-:S02]  /*21b0*/  UIADD3.X UR7, UPT, UPT, UR17, URZ, URZ, UP0, !UPT ;  /* 0x000000ff11077290 */ /* 0x000fc400087fe4ff */
[----:B------:R-:W-:Y:S02]  /*21c0*/  UIADD3.X UR33, UPT, UPT, UR31, URZ, URZ, UP1, !UPT ;  /* 0x000000ff1f217290 */ /* 0x000fe40008ffe4ff */
[----:B------:R-:W-:Y:S02]  /*21d0*/  UIADD3.X UR35, UPT, UPT, UR17, URZ, URZ, UP2, !UPT ;  /* 0x000000ff11237290 */ /* 0x000fe400097fe4ff */
[----:B------:R-:W-:Y:S01]  /*21e0*/  UIADD3.X UR37, UPT, UPT, UR31, URZ, URZ, UP3, !UPT ;  /* 0x000000ff1f257290 */ /* 0x000fe20009ffe4ff */
        /* <DEDUP_REMOVED lines=8> */
[----:B------:R3:W-:Y:S01]  /*2270*/  UTCHMMA gdesc[UR10], gdesc[UR12], tmem[UR23], tmem[UR38], idesc[UR39], UPT ;  /* 0x00ff260c0a0075ea */ /* 0x0007e2000b800017 */
[----:B------:R-:W-:Y:S01]  /*2280*/  UMOV UR44, 0x0 ;  /* 0x00000000002c7882 */ /* 0x000fe20000000000 */
[----:B------:R-:W-:Y:S01]  /*2290*/  UMOV UR45, 0x4400010 ;  /* 0x04400010002d7882 */ /* 0x000fe20000000000 */
[----:B------:R3:W-:Y:S01]  /*22a0*/  UTCHMMA gdesc[UR16], gdesc[UR30], tmem[UR23], tmem[UR40], idesc[UR41], UPT ;  /* 0x00ff281e100075ea */ /* 0x0007e2000b800017 */
[----:B------:R3:W-:Y:S01]  /*22b0*/  UTCHMMA gdesc[UR6], gdesc[UR32], tmem[UR23], tmem[UR42], idesc[UR43], UPT ;  /* 0x00ff2a20060075ea */ /* 0x0007e2000b800017 */
[----:B------:R3:W-:Y:S01]  /*22c0*/  UTCHMMA gdesc[UR34], gdesc[UR36], tmem[UR23], tmem[UR44], idesc[UR45], UPT ;  /* 0x00ff2c24220075ea */ /* 0x0007e2000b800017 */
[----:B------:R-:W-:Y:S01]  /*22d0*/  NOP ;  /* 0x0000000000007918 */ /* 0x000fe20000000000 */
.L_x_62:
[----:B------:R-:W-:Y:S01]  /*22e0*/  ELECT P0, URZ, PT ;  /* 0x0000000000ff782f */ /* 0x000fe20003800000 */
[----:B---3--:R-:W-:-:S03]  /*22f0*/  UIADD3 UR6, UPT, UPT, UR28, 0x1e020, URZ ;  /* 0x0001e0201c067890 */ /* 0x008fc6000fffe0ff */
[----:B------:R-:W-:Y:S01]  /*2300*/  ISETP.LT.U32.AND P0, PT, R10, 0x20, P0 ;  /* 0x000000200a00780c */ /* 0x000fe20000701070 */
[----:B------:R-:W-:-:S12]  /*2310*/  UMOV UR7, URZ ;  /* 0x000000ff00077c82 */ /* 0x000fd80008000000 */
[----:B------:R-:W-:Y:S01]  /*2320*/  VOTEU.ANY UP0, P0 ;  /* 0x0000000000ff7886 */ /* 0x000fe20000000100 */
[----:B------:R-:W-:-:S04]  /*2330*/  VOTEU.ANY UP1, P0 ;  /* 0x0000000000ff7886 */ /* 0x000fc80000020100 */
[----:B------:R-:W-:Y:S02]  /*2340*/  @UP0 UMOV UR6, UR6 ;  /* 0x0000000600060c82 */ /* 0x000fe40008000000 */
[----:B------:R3:W-:Y:S01]  /*2350*/  @UP1 UTCBAR [UR6], URZ ;  /* 0x000000ff060013e9 */ /* 0x0007e200080000ff */
[----:B------:R-:W-:Y:S06]  /*2360*/  BAR.SYNC.DEFER_BLOCKING 0x0 ;  /* 0x0000000000007b1d */ /* 0x000fec0000010000 */
[----:B------:R-:W5:Y:S02]  /*2370*/  SYNCS.PHASECHK.TRANS64.TRYWAIT P0, [UR28+0x1e020], R2 ;  /* 0x01e02002ff0075a7 */ /* 0x000f64000800111c */
[----:B---3-5:R-:W-:Y:S05]  /*2380*/  @!P0 BRA `(.L_x_63) ;  /* 0x0000000800fc8947 */ /* 0x028fea0003800000 */
.L_x_77:
[----:B------:R-:W-:Y:S02]  /*2390*/  UIADD3 UR9, UPT, UPT, UR9, 0x1, URZ ;  /* 0x0000000109097890 */ /* 0x000fe4000fffe0ff */
[----:B------:R-:W-:Y:S02]  /*23a0*/  UIADD3 UR18, UPT, UPT, UR18, 0x40, URZ ;  /* 0x0000004012127890 */ /* 0x000fe4000fffe0ff */
[----:B------:R-:W-:-:S04]  /*23b0*/  UISETP.NE.U32.AND UP0, UPT, UR9, 0x3, UPT ;  /* 0x000000030900788c */ /* 0x000fc8000bf05070 */
[----:B------:R-:W-:Y:S02]  /*23c0*/  USEL UR5, URZ, 0x1, UP0 ;  /* 0x00000001ff057887 */ /* 0x000fe40008000000 */
[----:B------:R-:W-:Y:S02]  /*23d0*/  USEL UR9, UR9, URZ, UP0 ;  /* 0x000000ff09097287 */ /* 0x000fe40008000000 */
[----:B--2---:R-:W-:Y:S02]  /*23e0*/  UISETP.GE.AND UP0, UPT, UR18, UR29, UPT ;  /* 0x0000001d1200728c */ /* 0x004fe4000bf06270 */
[----:B------:R-:W-:-:S07]  /*23f0*/  ULOP3.LUT UR4, UR4, UR5, URZ, 0x3c, !UPT ;  /* 0x0000000504047292 */ /* 0x000fce000f8e3cff */
[----:B------:R-:W-:Y:S05]  /*2400*/  BRA.U !UP0, `(.L_x_64) ;  /* 0xfffffff908b47547 */ /* 0x000fea000b83ffff */
.L_x_57:
[----:B---3-5:R-:W-:Y:S06]  /*2410*/  BAR.SYNC.DEFER_BLOCKING 0x0 ;  /* 0x0000000000007b1d */ /* 0x028fec0000010000 */
[----:B------:R-:W-:Y:S04]  /*2420*/  BSSY.RECONVERGENT B5, `(.L_x_65) ;  /* 0x0000004000057945 */ /* 0x000fe80003800200 */
[----:B------:R-:W-:Y:S05]  /*2430*/  @P3 BRA `(.L_x_66) ;  /* 0x0000000000083947 */ /* 0x000fea0003800000 */
[----:B------:R-:W2:Y:S02]  /*2440*/  SYNCS.CCTL.IV [UR8+0x1e000] ;  /* 0x01e00000ff0079b1 */ /* 0x000ea40008000008 */
[----:B--2---:R-:W2:Y:S02]  /*2450*/  SYNCS.CCTL.IV [UR8+0x1e020] ;  /* 0x01e02000ff0079b1 */ /* 0x004ea40008000008 */
.L_x_66:
[----:B------:R-:W-:Y:S05]  /*2460*/  BSYNC.RECONVERGENT B5 ;  /* 0x0000000000057941 */ /* 0x000fea0003800200 */
.L_x_65:
[----:B--2---:R-:W-:Y:S06]  /*2470*/  BAR.SYNC.DEFER_BLOCKING 0x0 ;  /* 0x0000000000007b1d */ /* 0x004fec0000010000 */
[----:B------:R-:W-:Y:S04]  /*2480*/  BSSY.RECONVERGENT B5, `(.L_x_67) ;  /* 0x0000004000057945 */ /* 0x000fe80003800200 */
[----:B------:R-:W-:Y:S05]  /*2490*/  @P3 BRA `(.L_x_68) ;  /* 0x0000000000083947 */ /* 0x000fea0003800000 */
[----:B------:R-:W2:Y:S02]  /*24a0*/  SYNCS.CCTL.IV [UR8+0x1e008] ;  /* 0x01e00800ff0079b1 */ /* 0x000ea40008000008 */
[----:B--2---:R-:W2:Y:S02]  /*24b0*/  SYNCS.CCTL.IV [UR8+0x1e028] ;  /* 0x01e02800ff0079b1 */ /* 0x004ea40008000008 */
.L_x_68:
[----:B------:R-:W-:Y:S05]  /*24c0*/  BSYNC.RECONVERGENT B5 ;  /* 0x0000000000057941 */ /* 0x000fea0003800200 */
.L_x_67:
[----:B--2---:R-:W-:Y:S06]  /*24d0*/  BAR.SYNC.DEFER_BLOCKING 0x0 ;  /* 0x0000000000007b1d */ /* 0x004fec0000010000 */
[----:B------:R-:W-:Y:S04]  /*24e0*/  BSSY.RECONVERGENT B5, `(.L_x_69) ;  /* 0x0000004000057945 */ /* 0x000fe80003800200 */
[----:B------:R-:W-:Y:S05]  /*24f0*/  @P3 BRA `(.L_x_70) ;  /* 0x0000000000083947 */ /* 0x000fea0003800000 */
[----:B------:R-:W2:Y:S02]  /*2500*/  SYNCS.CCTL.IV [UR8+0x1e010] ;  /* 0x01e01000ff0079b1 */ /* 0x000ea40008000008 */
[----:B--2---:R-:W2:Y:S02]  /*2510*/  SYNCS.CCTL.IV [UR8+0x1e030] ;  /* 0x01e03000ff0079b1 */ /* 0x004ea40008000008 */
.L_x_70:
[----:B------:R-:W-:Y:S05]  /*2520*/  BSYNC.RECONVERGENT B5 ;  /* 0x0000000000057941 */ /* 0x000fea0003800200 */
.L_x_69:
[----:B------:R-:W-:Y:S01]  /*2530*/  ULOP3.LUT UR22, UR22, 0x3, URZ, 0xc0, !UPT ;  /* 0x0000000316167892 */ /* 0x000fe2000f8ec0ff */
[C---:B------:R-:W-:Y:S01]  /*2540*/  IMAD.SHL.U32 R2, R0.reuse, 0x10, RZ ;  /* 0x0000001000027824 */ /* 0x040fe200078e00ff */
[----:B------:R-:W-:Y:S01]  /*2550*/  UMOV UR6, UR19 ;  /* 0x0000001300067c82 */ /* 0x000fe20008000000 */
[C---:B------:R-:W-:Y:S01]  /*2560*/  IMAD.SHL.U32 R132, R0.reuse, 0x40, RZ ;  /* 0x0000004000847824 */ /* 0x040fe200078e00ff */
[----:B------:R-:W-:Y:S01]  /*2570*/  ULEA UR4, UR22, UR23, 0x15 ;  /* 0x0000001716047291 */ /* 0x000fe2000f8ea8ff */
[----:B------:R-:W-:Y:S01]  /*2580*/  IMAD.SHL.U32 R3, R0, 0x80, RZ ;  /* 0x0000008000037824 */ /* 0x000fe200078e00ff */
[----:B------:R-:W-:Y:S01]  /*2590*/  LOP3.LUT R2, R2, 0x70, RZ, 0xc0, !PT ;  /* 0x0000007002027812 */ /* 0x000fe200078ec0ff */
[----:B------:R-:W-:Y:S01]  /*25a0*/  IMAD.SHL.U32 R0, R0, 0x400, RZ ;  /* 0x0000040000007824 */ /* 0x000fe200078e00ff */
[----:B------:R-:W-:Y:S01]  /*25b0*/  LOP3.LUT R133, R132, 0x1800, RZ, 0xc0, !PT ;  /* 0x0000180084857812 */ /* 0x000fe200078ec0ff */
[----:B------:R-:W-:Y:S01]  /*25c0*/  ULEA UR5, UR22, UR15, 0x6 ;  /* 0x0000000f16057291 */ /* 0x000fe2000f8e30ff */
[----:B------:R-:W-:-:S02]  /*25d0*/  LOP3.LUT R2, R2, 0x780, R3, 0xf8, !PT ;  /* 0x0000078002027812 */ /* 0x000fc400078ef803 */
[----:B------:R-:W-:Y:S02]  /*25e0*/  ELECT P0, URZ, PT ;  /* 0x0000000000ff782f */ /* 0x000fe40003800000 */
[----:B------:R-:W-:Y:S01]  /*25f0*/  LOP3.LUT R133, R133, 0x4000, R0, 0xf8, !PT ;  /* 0x0000400085857812 */ /* 0x000fe200078ef800 */
[----:B----4-:R-:W-:Y:S01]  /*2600*/  LDTM.16dp32bit_t0_t15.x128 R4, tmem[UR4] ;  /* 0x00000004000479ee */ /* 0x010fe20008b80000 */
[----:B------:R-:W3:Y:S01]  /*2610*/  LDTM.16dp32bit_t16_t31.x128 R4, tmem[UR4+0x80] ;  /* 0x00008004000479ee */ /* 0x000ee20008ba0000 */
[----:B------:R-:W-:Y:S01]  /*2620*/  NOP ;  /* 0x0000000000007918 */ /* 0x000fe20000000000 */
[----:B------:R-:W-:Y:S01]  /*2630*/  ULEA UR4, UR22, UR8, 0xd ;  /* 0x0000000816047291 */ /* 0x000fe2000f8e68ff */
[----:B------:R-:W-:-:S04]  /*2640*/  LOP3.LUT R0, R133, R2, RZ, 0xfc, !PT ;  /* 0x0000000285007212 */ /* 0x000fc800078efcff */
[C---:B------:R-:W-:Y:S02]  /*2650*/  LOP3.LUT R2, R0.reuse, 0x10, RZ, 0x3c, !PT ;  /* 0x0000001000027812 */ /* 0x040fe400078e3cff */
[----:B------:R-:W-:Y:S02]  /*2660*/  LOP3.LUT R3, R0, 0x20, RZ, 0x3c, !PT ;  /* 0x0000002000037812 */ /* 0x000fe400078e3cff */
[----:B---3--:R-:W-:Y:S02]  /*2670*/  F2FP.F16.F32.PACK_AB R4, R5, R4 ;  /* 0x000000040504723e */ /* 0x008fe400000000ff */
[----:B------:R-:W-:Y:S02]  /*2680*/  F2FP.F16.F32.PACK_AB R68, R69, R68 ;  /* 0x000000444544723e */ /* 0x000fe400000000ff */
[----:B------:R-:W-:Y:S02]  /*2690*/  F2FP.F16.F32.PACK_AB R5, R7, R6 ;  /* 0x000000060705723e */ /* 0x000fe400000000ff */
[----:B------:R-:W-:-:S02]  /*26a0*/  F2FP.F16.F32.PACK_AB R12, R13, R12 ;  /* 0x0000000c0d0c723e */ /* 0x000fc400000000ff */
[----:B------:R-:W-:Y:S02]  /*26b0*/  F2FP.F16.F32.PACK_AB R69, R71, R70 ;  /* 0x000000464745723e */ /* 0x000fe400000000ff */
[----:B------:R-:W-:Y:S02]  /*26c0*/  F2FP.F16.F32.PACK_AB R76, R77, R76 ;  /* 0x0000004c4d4c723e */ /* 0x000fe400000000ff */
[----:B------:R-:W-:Y:S02]  /*26d0*/  F2FP.F16.F32.PACK_AB R6, R9, R8 ;  /* 0x000000080906723e */ /* 0x000fe400000000ff */
[----:B------:R-:W-:Y:S02]  /*26e0*/  F2FP.F16.F32.PACK_AB R7, R11, R10 ;  /* 0x0000000a0b07723e */ /* 0x000fe400000000ff */
[----:B------:R-:W-:Y:S02]  /*26f0*/  F2FP.F16.F32.PACK_AB R13, R15, R14 ;  /* 0x0000000e0f0d723e */ /* 0x000fe400000000ff */
[----:B------:R-:W-:Y:S01]  /*2700*/  F2FP.F16.F32.PACK_AB R70, R73, R72 ;  /* 0x000000484946723e */ /* 0x000fe200000000ff */
[----:B--2---:R-:W-:Y:S01]  /*2710*/  STS.128 [R0+UR8], R4 ;  /* 0x0000000400007988 */ /* 0x004fe20008000c08 */
[----:B------:R-:W-:-:S02]  /*2720*/  F2FP.F16.F32.PACK_AB R71, R75, R74 ;  /* 0x0000004a4b47723e */ /* 0x000fc400000000ff */
[----:B------:R-:W-:Y:S02]  /*2730*/  F2FP.F16.F32.PACK_AB R77, R79, R78 ;  /* 0x0000004e4f4d723e */ /* 0x000fe400000000ff */
[----:B------:R-:W-:Y:S01]  /*2740*/  F2FP.F16.F32.PACK_AB R14, R17, R16 ;  /* 0x00000010110e723e */ /* 0x000fe200000000ff */
[----:B------:R-:W-:Y:S01]  /*2750*/  STS.128 [R0+UR8+0x2000], R68 ;  /* 0x0020004400007988 */ /* 0x000fe20008000c08 */
[----:B------:R-:W-:Y:S02]  /*2760*/  F2FP.F16.F32.PACK_AB R15, R19, R18 ;  /* 0x00000012130f723e */ /* 0x000fe400000000ff */
[----:B------:R-:W-:Y:S02]  /*2770*/  F2FP.F16.F32.PACK_AB R20, R21, R20 ;  /* 0x000000141514723e */ /* 0x000fe400000000ff */
[----:B------:R-:W-:Y:S01]  /*2780*/  F2FP.F16.F32.PACK_AB R78, R81, R80 ;  /* 0x00000050514e723e */ /* 0x000fe200000000ff */
[----:B------:R-:W-:Y:S01]  /*2790*/  STS.128 [R2+UR8], R12 ;  /* 0x0000000c02007988 */ /* 0x000fe20008000c08 */
[----:B------:R-:W-:-:S02]  /*27a0*/  F2FP.F16.F32.PACK_AB R79, R83, R82 ;  /* 0x00000052534f723e */ /* 0x000fc400000000ff */
[----:B------:R-:W-:Y:S02]  /*27b0*/  F2FP.F16.F32.PACK_AB R84, R85, R84 ;  /* 0x000000545554723e */ /* 0x000fe400000000ff */
[----:B------:R-:W-:Y:S01]  /*27c0*/  F2FP.F16.F32.PACK_AB R21, R23, R22 ;  /* 0x000000161715723e */ /* 0x000fe200000000ff */
[----:B------:R2:W-:Y:S01]  /*27d0*/  STS.128 [R2+UR8+0x2000], R76 ;  /* 0x0020004c02007988 */ /* 0x0005e20008000c08 */
[----:B------:R-:W-:Y:S02]  /*27e0*/  F2FP.F16.F32.PACK_AB R28, R29, R28 ;  /* 0x0000001c1d1c723e */ /* 0x000fe400000000ff */
[----:B------:R-:W-:Y:S02]  /*27f0*/  F2FP.F16.F32.PACK_AB R85, R87, R86 ;  /* 0x000000565755723e */ /* 0x000fe400000000ff */
[----:B------:R-:W-:Y:S02]  /*2800*/  F2FP.F16.F32.PACK_AB R92, R93, R92 ;  /* 0x0000005c5d5c723e */ /* 0x000fe400000000ff */
[----:B------:R-:W-:-:S02]  /*2810*/  F2FP.F16.F32.PACK_AB R22, R25, R24 ;  /* 0x000000181916723e */ /* 0x000fc400000000ff */
[----:B------:R-:W-:Y:S02]  /*2820*/  F2FP.F16.F32.PACK_AB R23, R27, R26 ;  /* 0x0000001a1b17723e */ /* 0x000fe400000000ff */
[----:B------:R-:W-:Y:S02]  /*2830*/  F2FP.F16.F32.PACK_AB R29, R31, R30 ;  /* 0x0000001e1f1d723e */ /* 0x000fe400000000ff */
[----:B------:R-:W-:Y:S01]  /*2840*/  F2FP.F16.F32.PACK_AB R36, R37, R36 ;  /* 0x000000242524723e */ /* 0x000fe200000000ff */
[----:B------:R3:W-:Y:S01]  /*2850*/  STS.128 [R3+UR8], R20 ;  /* 0x0000001403007988 */ /* 0x0007e20008000c08 */
[----:B------:R-:W-:Y:S02]  /*2860*/  F2FP.F16.F32.PACK_AB R86, R89, R88 ;  /* 0x000000585956723e */ /* 0x000fe400000000ff */
[----:B------:R-:W-:Y:S02]  /*2870*/  F2FP.F16.F32.PACK_AB R87, R91, R90 ;  /* 0x0000005a5b57723e */ /* 0x000fe400000000ff */
[----:B------:R-:W-:-:S02]  /*2880*/  F2FP.F16.F32.PACK_AB R93, R95, R94 ;  /* 0x0000005e5f5d723e */ /* 0x000fc400000000ff */
[----:B------:R-:W-:Y:S01]  /*2890*/  F2FP.F16.F32.PACK_AB R100, R101, R100 ;  /* 0x000000646564723e */ /* 0x000fe200000000ff */
[----:B------:R3:W-:Y:S01]  /*28a0*/  STS.128 [R3+UR8+0x2000], R84 ;  /* 0x0020005403007988 */ /* 0x0007e20008000c08 */
[----:B------:R-:W-:Y:S02]  /*28b0*/  F2FP.F16.F32.PACK_AB R30, R33, R32 ;  /* 0x00000020211e723e */ /* 0x000fe400000000ff */
[----:B------:R-:W-:Y:S02]  /*28c0*/  F2FP.F16.F32.PACK_AB R31, R35, R34 ;  /* 0x00000022231f723e */ /* 0x000fe400000000ff */
[----:B------:R-:W-:Y:S02]  /*28d0*/  F2FP.F16.F32.PACK_AB R37, R39, R38 ;  /* 0x000000262725723e */ /* 0x000fe400000000ff */
[----:B------:R-:W-:Y:S02]  /*28e0*/  F2FP.F16.F32.PACK_AB R44, R45, R44 ;  /* 0x0000002c2d2c723e */ /* 0x000fe400000000ff */
[----:B------:R-:W-:-:S02]  /*28f0*/  F2FP.F16.F32.PACK_AB R94, R97, R96 ;  /* 0x00000060615e723e */ /* 0x000fc400000000ff */
[----:B------:R-:W-:Y:S02]  /*2900*/  F2FP.F16.F32.PACK_AB R95, R99, R98 ;  /* 0x00000062635f723e */ /* 0x000fe400000000ff */
[----:B------:R-:W-:Y:S02]  /*2910*/  F2FP.F16.F32.PACK_AB R101, R103, R102 ;  /* 0x000000666765723e */ /* 0x000fe400000000ff */
[----:B------:R-:W-:Y:S02]  /*2920*/  F2FP.F16.F32.PACK_AB R108, R109, R108 ;  /* 0x0000006c6d6c723e */ /* 0x000fe400000000ff */
[----:B------:R-:W-:Y:S02]  /*2930*/  LOP3.LUT R8, R0, 0x30, RZ, 0x3c, !PT ;  /* 0x0000003000087812 */ /* 0x000fe400078e3cff */
[----:B------:R-:W-:Y:S02]  /*2940*/  F2FP.F16.F32.PACK_AB R38, R41, R40 ;  /* 0x000000282926723e */ /* 0x000fe400000000ff */
[----:B------:R-:W-:Y:S01]  /*2950*/  F2FP.F16.F32.PACK_AB R39, R43, R42 ;  /* 0x0000002a2b27723e */ /* 0x000fe200000000ff */
[----:B------:R3:W-:Y:S01]  /*2960*/  STS.128 [R8+UR8], R28 ;  /* 0x0000001c08007988 */ /* 0x0007e20008000c08 */
[----:B------:R-:W-:-:S02]  /*2970*/  F2FP.F16.F32.PACK_AB R45, R47, R46 ;  /* 0x0000002e2f2d723e */ /* 0x000fc400000000ff */
[----:B------:R-:W-:Y:S01]  /*2980*/  F2FP.F16.F32.PACK_AB R52, R53, R52 ;  /* 0x000000343534723e */ /* 0x000fe200000000ff */
[----:B------:R3:W-:Y:S01]  /*2990*/  STS.128 [R8+UR8+0x2000], R92 ;  /* 0x0020005c08007988 */ /* 0x0007e20008000c08 */
[----:B------:R-:W-:Y:S02]  /*29a0*/  F2FP.F16.F32.PACK_AB R102, R105, R104 ;  /* 0x000000686966723e */ /* 0x000fe400000000ff */
[----:B------:R-:W-:Y:S02]  /*29b0*/  F2FP.F16.F32.PACK_AB R103, R107, R106 ;  /* 0x0000006a6b67723e */ /* 0x000fe400000000ff */
[----:B------:R-:W-:Y:S02]  /*29c0*/  F2FP.F16.F32.PACK_AB R109, R111, R110 ;  /* 0x0000006e6f6d723e */ /* 0x000fe400000000ff */
[----:B------:R-:W-:Y:S02]  /*29d0*/  F2FP.F16.F32.PACK_AB R116, R117, R116 ;  /* 0x000000747574723e */ /* 0x000fe400000000ff */
[----:B------:R-:W-:-:S02]  /*29e0*/  LOP3.LUT R9, R0, 0x40, RZ, 0x3c, !PT ;  /* 0x0000004000097812 */ /* 0x000fc400078e3cff */
[----:B------:R-:W-:Y:S02]  /*29f0*/  F2FP.F16.F32.PACK_AB R46, R49, R48 ;  /* 0x00000030312e723e */ /* 0x000fe400000000ff */
[----:B------:R-:W-:Y:S01]  /*2a00*/  F2FP.F16.F32.PACK_AB R47, R51, R50 ;  /* 0x00000032332f723e */ /* 0x000fe200000000ff */
[----:B------:R3:W-:Y:S01]  /*2a10*/  STS.128 [R9+UR8], R36 ;  /* 0x0000002409007988 */ /* 0x0007e20008000c08 */
[----:B------:R-:W-:Y:S02]  /*2a20*/  F2FP.F16.F32.PACK_AB R53, R55, R54 ;  /* 0x000000363735723e */ /* 0x000fe400000000ff */
[----:B------:R-:W-:Y:S01]  /*2a30*/  F2FP.F16.F32.PACK_AB R60, R61, R60 ;  /* 0x0000003c3d3c723e */ /* 0x000fe200000000ff */
[----:B------:R3:W-:Y:S01]  /*2a40*/  STS.128 [R9+UR8+0x2000], R100 ;  /* 0x0020006409007988 */ /* 0x0007e20008000c08 */
[----:B------:R-:W-:Y:S02]  /*2a50*/  F2FP.F16.F32.PACK_AB R110, R113, R112 ;  /* 0x00000070716e723e */ /* 0x000fe400000000ff */
[----:B------:R-:W-:-:S02]  /*2a60*/  F2FP.F16.F32.PACK_AB R111, R115, R114 ;  /* 0x00000072736f723e */ /* 0x000fc400000000ff */
        /* <DEDUP_REMOVED lines=11> */
[----:B--2---:R-:W-:Y:S02]  /*2b20*/  LOP3.LUT R2, R0, 0x60, RZ, 0x3c, !PT ;  /* 0x0000006000027812 */ /* 0x004fe400078e3cff */
[----:B------:R-:W-:Y:S02]  /*2b30*/  F2FP.F16.F32.PACK_AB R62, R65, R64 ;  /* 0x00000040413e723e */ /* 0x000fe400000000ff */
[----:B------:R-:W-:Y:S01]  /*2b40*/  F2FP.F16.F32.PACK_AB R63, R67, R66 ;  /* 0x00000042433f723e */ /* 0x000fe200000000ff */
[----:B------:R3:W-:Y:S01]  /*2b50*/  STS.128 [R2+UR8], R52 ;  /* 0x0000003402007988 */ /* 0x0007e20008000c08 */
[----:B------:R-:W-:-:S02]  /*2b60*/  F2FP.F16.F32.PACK_AB R126, R129, R128 ;  /* 0x00000080817e723e */ /* 0x000fc400000000ff */
[----:B------:R-:W-:Y:S01]  /*2b70*/  F2FP.F16.F32.PACK_AB R127, R131, R130 ;  /* 0x00000082837f723e */ /* 0x000fe200000000ff */
[----:B------:R3:W-:Y:S01]  /*2b80*/  STS.128 [R2+UR8+0x2000], R116 ;  /* 0x0020007402007988 */ /* 0x0007e20008000c08 */
[----:B------:R-:W-:-:S05]  /*2b90*/  LOP3.LUT R0, R0, 0x70, RZ, 0x3c, !PT ;  /* 0x0000007000007812 */ /* 0x000fca00078e3cff */
[----:B------:R3:W-:Y:S04]  /*2ba0*/  STS.128 [R0+UR8], R60 ;  /* 0x0000003c00007988 */ /* 0x0007e80008000c08 */
[----:B------:R3:W-:Y:S01]  /*2bb0*/  STS.128 [R0+UR8+0x2000], R124 ;  /* 0x0020007c00007988 */ /* 0x0007e20008000c08 */
[----:B------:R2:W-:Y:S06]  /*2bc0*/  MEMBAR.ALL.CTA ;  /* 0x0000000000007992 */ /* 0x0005ec0000008000 */
[----:B--2---:R-:W2:Y:S02]  /*2bd0*/  FENCE.VIEW.ASYNC.S ;  /* 0x00000000000073c6 */ /* 0x004ea40000000000 */
[----:B--2---:R-:W-:Y:S06]  /*2be0*/  BAR.SYNC.DEFER_BLOCKING 0x0 ;  /* 0x0000000000007b1d */ /* 0x004fec0000010000 */
[----:B------:R3:W-:Y:S01]  /*2bf0*/  UTMASTG.2D [UR4], [UR20] ;  /* 0x00000004140073b5 */ /* 0x0007e20008008000 */
[----:B------:R0:W-:Y:S01]  /*2c00*/  UTMACMDFLUSH ;  /* 0x00000000000079b7 */ /* 0x0001e20000000000 */
[----:B------:R-:W-:-:S04]  /*2c10*/  DEPBAR.LE SB0, 0x0 ;  /* 0x000080000000791a */ /* 0x000fc80000000000 */
[----:B------:R-:W-:Y:S08]  /*2c20*/  BAR.SYNC.DEFER_BLOCKING 0x0 ;  /* 0x0000000000007b1d */ /* 0x000ff00000010000 */
[----:B------:R-:W-:Y:S06]  /*2c30*/  BAR.SYNC.DEFER_BLOCKING 0x0 ;  /* 0x0000000000007b1d */ /* 0x000fec0000010000 */
[----:B---3--:R-:W-:Y:S05]  /*2c40*/  @P2 BRA `(.L_x_71) ;  /* 0x0000000000a02947 */ /* 0x008fea0003800000 */
[----:B------:R-:W2:Y:S01]  /*2c50*/  S2UR UR5, SR_CgaCtaId ;  /* 0x00000000000579c3 */ /* 0x000ea20000008800 */
[----:B------:R-:W-:Y:S01]  /*2c60*/  NOP ;  /* 0x0000000000007918 */ /* 0x000fe20000000000 */
[----:B------:R-:W-:Y:S01]  /*2c70*/  UMOV UR4, 0x50 ;  /* 0x0000005000047882 */ /* 0x000fe20000000000 */
[----:B------:R-:W-:Y:S02]  /*2c80*/  IMAD.U32 R0, RZ, RZ, UR23 ;  /* 0x00000017ff007e24 */ /* 0x000fe4000f8e00ff */
[----:B------:R-:W-:Y:S02]  /*2c90*/  IMAD.MOV.U32 R3, RZ, RZ, 0xff ;  /* 0x000000ffff037424 */ /* 0x000fe400078e00ff */
[----:B------:R-:W-:Y:S01]  /*2ca0*/  IMAD.MOV.U32 R7, RZ, RZ, 0x1 ;  /* 0x00000001ff077424 */ /* 0x000fe200078e00ff */
[----:B------:R-:W-:-:S04]  /*2cb0*/  LOP3.LUT R0, R0, 0xffff, RZ, 0xc0, !PT ;  /* 0x0000ffff00007812 */ /* 0x000fc800078ec0ff */
[----:B------:R-:W-:-:S05]  /*2cc0*/  SHF.R.U32.HI R0, RZ, 0x5, R0 ;  /* 0x00000005ff007819 */ /* 0x000fca0000011600 */
[----:B------:R-:W-:Y:S01]  /*2cd0*/  VIADD R2, R0, 0x10 ;  /* 0x0000001000027836 */ /* 0x000fe20000000000 */
[----:B------:R-:W-:Y:S01]  /*2ce0*/  SHF.L.U32 R0, R3, R0, RZ ;  /* 0x0000000003007219 */ /* 0x000fe200000006ff */
[----:B--2---:R-:W-:-:S03]  /*2cf0*/  ULEA UR6, UR5, UR4, 0x18 ;  /* 0x0000000405067291 */ /* 0x004fc6000f8ec0ff */
[----:B------:R-:W-:-:S04]  /*2d00*/  SHF.L.U32 R3, R7, R2, RZ ;  /* 0x0000000207037219 */ /* 0x000fc800000006ff */
[----:B------:R-:W-:Y:S02]  /*2d10*/  LOP3.LUT R0, R3, R0, RZ, 0xfc, !PT ;  /* 0x0000000003007212 */ /* 0x000fe400078efcff */
[----:B------:R-:W2:Y:S02]  /*2d20*/  LDS R5, [UR6] ;  /* 0x00000006ff057984 */ /* 0x000ea40008000800 */
[C---:B------:R-:W-:Y:S02]  /*2d30*/  LOP3.LUT R2, R0.reuse, 0xffff, RZ, 0xc0, !PT ;  /* 0x0000ffff00027812 */ /* 0x040fe400078ec0ff */
[----:B--2---:R-:W-:-:S04]  /*2d40*/  LOP3.LUT R3, R0, 0xffff, R5, 0x80, !PT ;  /* 0x0000ffff00037812 */ /* 0x004fc800078e8005 */
[----:B------:R-:W-:-:S13]  /*2d50*/  ISETP.NE.AND P0, PT, R3, R2, PT ;  /* 0x000000020300720c */ /* 0x000fda0003f05270 */
[----:B------:R-:W-:Y:S05]  /*2d60*/  @P0 BRA `(.L_x_72) ;  /* 0x0000000000500947 */ /* 0x000fea0003800000 */
[----:B------:R-:W-:Y:S02]  /*2d70*/  SHF.R.U32.HI R5, RZ, 0x10, R5 ;  /* 0x00000010ff057819 */ /* 0x000fe40000011605 */
[----:B------:R-:W-:-:S04]  /*2d80*/  SHF.R.U32.HI R2, RZ, 0x10, R0 ;  /* 0x00000010ff027819 */ /* 0x000fc80000011600 */
[----:B------:R-:W-:-:S04]  /*2d90*/  LOP3.LUT R5, R5, R2, RZ, 0xc0, !PT ;  /* 0x0000000205057212 */ /* 0x000fc800078ec0ff */
[----:B------:R-:W-:-:S13]  /*2da0*/  ISETP.NE.AND P0, PT, R5, R2, PT ;  /* 0x000000020500720c */ /* 0x000fda0003f05270 */
[----:B------:R-:W-:Y:S05]  /*2db0*/  @P0 BRA `(.L_x_73) ;  /* 0x0000000000300947 */ /* 0x000fea0003800000 */
[----:B------:R-:W-:Y:S01]  /*2dc0*/  R2UR UR4, R0 ;  /* 0x00000000000472ca */ /* 0x000fe200000e0000 */
[----:B------:R-:W-:Y:S01]  /*2dd0*/  VOTEU.ANY UR5, UPT, PT ;  /* 0x0000000000057886 */ /* 0x000fe200038e0100 */
[----:B------:R-:W2:Y:S01]  /*2de0*/  S2R R0, SR_LANEID ;  /* 0x0000000000007919 */ /* 0x000ea20000000000 */
[----:B------:R-:W-:-:S10]  /*2df0*/  UFLO.U32 UR5, UR5 ;  /* 0x00000005000572bd */ /* 0x000fd400080e0000 */
[----:B------:R-:W-:-:S06]  /*2e00*/  ULOP3.LUT UR4, URZ, UR4, URZ, 0x33, !UPT ;  /* 0x00000004ff047292 */ /* 0x000fcc000f8e33ff */
[----:B------:R-:W-:-:S04]  /*2e10*/  IMAD.U32 R2, RZ, RZ, UR4 ;  /* 0x00000004ff027e24 */ /* 0x000fc8000f8e00ff */
[----:B------:R-:W3:Y:S02]  /*2e20*/  REDUX UR7, R2 ;  /* 0x00000000020773c4 */ /* 0x000ee40000000000 */
[----:B------:R4:W-:Y:S01]  /*2e30*/  UTCATOMSWS.AND URZ, UR4 ;  /* 0x0000000400ff79e3 */ /* 0x0009e20008000000 */
[----:B--2---:R-:W-:Y:S01]  /*2e40*/  ISETP.EQ.U32.AND P0, PT, R0, UR5, PT ;  /* 0x0000000500007c0c */ /* 0x004fe2000bf02070 */
[----:B---3--:R-:W-:-:S12]  /*2e50*/  IMAD.U32 R0, RZ, RZ, UR7 ;  /* 0x00000007ff007e24 */ /* 0x008fd8000f8e00ff */
[----:B------:R4:W-:Y:S01]  /*2e60*/  @P0 ATOMS.AND RZ, [UR6], R0 ;  /* 0x00000000ffff098c */ /* 0x0009e2000a800006 */
[----:B------:R-:W-:Y:S05]  /*2e70*/  BRA `(.L_x_71) ;  /* 0x0000000000147947 */ /* 0x000fea0003800000 */
.L_x_73:
[----:B------:R-:W-:-:S07]  /*2e80*/  MOV R2, 0x2ea0 ;  /* 0x00002ea000027802 */ /* 0x000fce0000000f00 */
[----:B-1----:R-:W-:Y:S05]  /*2e90*/  CALL.REL.NOINC `($__internal_0_$__cuda_sm10x_tcgen05_guardrail_trap_col_being_dealloced_not_returned_by_alloc) ;  /* 0x0000000000447944 */ /* 0x002fea0003c00000 */
[----:B------:R-:W-:Y:S05]  /*2ea0*/  BRA `(.L_x_71) ;  /* 0x0000000000087947 */ /* 0x000fea0003800000 */
.L_x_72:
[----:B------:R-:W-:-:S07]  /*2eb0*/  MOV R2, 0x2ed0 ;  /* 0x00002ed000027802 */ /* 0x000fce0000000f00 */
[----:B-1----:R-:W-:Y:S05]  /*2ec0*/  CALL.REL.NOINC `($__internal_2_$__cuda_sm10x_tcgen05_guardrail_trap_unallocated_columns_being_dealloced) ;  /* 0x0000000000507944 */ /* 0x002fea0003c00000 */
.L_x_71:
[----:B------:R-:W-:Y:S01]  /*2ed0*/  NOP ;  /* 0x0000000000007918 */ /* 0x000fe20000000000 */
[----:B----4-:R-:W-:Y:S05]  /*2ee0*/  EXIT ;  /* 0x000000000000794d */ /* 0x010fea0003800000 */
.L_x_58:
[----:B------:R-:W2:Y:S02]  /*2ef0*/  SYNCS.PHASECHK.TRANS64.TRYWAIT P0, [UR8+0x1e000], RZ ;  /* 0x01e000ffff0075a7 */ /* 0x000ea40008001108 */
[----:B--2---:R-:W-:Y:S05]  /*2f00*/  @!P0 BRA `(.L_x_58) ;  /* 0xfffffffc00f88947 */ /* 0x004fea000383ffff */
[----:B------:R-:W-:Y:S05]  /*2f10*/  BRA `(.L_x_74) ;  /* 0xffffffec00347947 */ /* 0x000fea000383ffff */
.L_x_60:
[----:B------:R-:W2:Y:S02]  /*2f20*/  SYNCS.PHASECHK.TRANS64.TRYWAIT P1, [UR8+0x1e020], RZ ;  /* 0x01e020ffff0075a7 */ /* 0x000ea40008021108 */
[----:B--2---:R-:W-:Y:S05]  /*2f30*/  @!P1 BRA `(.L_x_60) ;  /* 0xfffffffc00f89947 */ /* 0x004fea000383ffff */
[----:B------:R-:W-:Y:S05]  /*2f40*/  BRA `(.L_x_75) ;  /* 0xffffffec00d07947 */ /* 0x000fea000383ffff */
.L_x_61:
[----:B------:R-:W3:Y:S02]  /*2f50*/  SYNCS.PHASECHK.TRANS64.TRYWAIT P0, [UR28+0x1e000], R2 ;  /* 0x01e00002ff0075a7 */ /* 0x000ee4000800111c */
[----:B---3--:R-:W-:Y:S05]  /*2f60*/  @!P0 BRA `(.L_x_61) ;  /* 0xfffffffc00f88947 */ /* 0x008fea000383ffff */
[----:B------:R-:W-:Y:S05]  /*2f70*/  BRA `(.L_x_76) ;  /* 0xfffffff000507947 */ /* 0x000fea000383ffff */
.L_x_63:
[----:B------:R-:W3:Y:S02]  /*2f80*/  SYNCS.PHASECHK.TRANS64.TRYWAIT P0, [UR28+0x1e020], R2 ;  /* 0x01e02002ff0075a7 */ /* 0x000ee4000800111c */
[----:B---3--:R-:W-:Y:S05]  /*2f90*/  @!P0 BRA `(.L_x_63) ;  /* 0xfffffffc00f88947 */ /* 0x008fea000383ffff */
[----:B------:R-:W-:Y:S05]  /*2fa0*/  BRA `(.L_x_77) ;  /* 0xfffffff000f87947 */ /* 0x000fea000383ffff */
        .weak           $__internal_0_$__cuda_sm10x_tcgen05_guardrail_trap_col_being_dealloced_not_returned_by_alloc
        .type           $__internal_0_$__cuda_sm10x_tcgen05_guardrail_trap_col_being_dealloced_not_returned_by_alloc,@function
        .size           $__internal_0_$__cuda_sm10x_tcgen05_guardrail_trap_col_being_dealloced_not_returned_by_alloc,($__internal_1_$__cuda_sm10x_tcgen05_guardrail_trap_phase_invalid_during_alloc - $__internal_0_$__cuda_sm10x_tcgen05_guardrail_trap_col_being_dealloced_not_returned_by_alloc)
$__internal_0_$__cuda_sm10x_tcgen05_guardrail_trap_col_being_dealloced_not_returned_by_alloc:
[----:B------:R-:W-:Y:S05]  /*2fb0*/  BPT.TRAP 0x1 ;  /* 0x000000040000795c */ /* 0x000fea0000300000 */
[----:B------:R-:W-:-:S04]  /*2fc0*/  IMAD.MOV.U32 R3, RZ, RZ, 0x0 ;  /* 0x00000000ff037424 */ /* 0x000fc800078e00ff */
[----:B------:R-:W-:Y:S05]  /*2fd0*/  RET.REL.NODEC R2 `(gluon_tcgen05) ;  /* 0xffffffd002087950 */ /* 0x000fea0003c3ffff */
        .weak           $__internal_1_$__cuda_sm10x_tcgen05_guardrail_trap_phase_invalid_during_alloc
        .type           $__internal_1_$__cuda_sm10x_tcgen05_guardrail_trap_phase_invalid_during_alloc,@function
        .size           $__internal_1_$__cuda_sm10x_tcgen05_guardrail_trap_phase_invalid_during_alloc,($__internal_2_$__cuda_sm10x_tcgen05_guardrail_trap_unallocated_columns_being_dealloced - $__internal_1_$__cuda_sm10x_tcgen05_guardrail_trap_phase_invalid_during_alloc)
$__internal_1_$__cuda_sm10x_tcgen05_guardrail_trap_phase_invalid_during_alloc:
[----:B------:R-:W-:Y:S05]  /*2fe0*/  BPT.TRAP 0x1 ;  /* 0x000000040000795c */ /* 0x000fea0000300000 */
[----:B------:R-:W-:-:S04]  /*2ff0*/  IMAD.MOV.U32 R3, RZ, RZ, 0x0 ;  /* 0x00000000ff037424 */ /* 0x000fc800078e00ff */
[----:B------:R-:W-:Y:S05]  /*3000*/  RET.REL.NODEC R2 `(gluon_tcgen05) ;  /* 0xffffffcc02fc7950 */ /* 0x000fea0003c3ffff */
        .weak           $__internal_2_$__cuda_sm10x_tcgen05_guardrail_trap_unallocated_columns_being_dealloced
        .type           $__internal_2_$__cuda_sm10x_tcgen05_guardrail_trap_unallocated_columns_being_dealloced,@function
        .size           $__internal_2_$__cuda_sm10x_tcgen05_guardrail_trap_unallocated_columns_being_dealloced,(.L_x_81 - $__internal_2_$__cuda_sm10x_tcgen05_guardrail_trap_unallocated_columns_being_dealloced)
$__internal_2_$__cuda_sm10x_tcgen05_guardrail_trap_unallocated_columns_being_dealloced:
[----:B------:R-:W-:Y:S05]  /*3010*/  BPT.TRAP 0x1 ;  /* 0x000000040000795c */ /* 0x000fea0000300000 */
[----:B------:R-:W-:-:S04]  /*3020*/  IMAD.MOV.U32 R3, RZ, RZ, 0x0 ;  /* 0x00000000ff037424 */ /* 0x000fc800078e00ff */
[----:B------:R-:W-:Y:S05]  /*3030*/  RET.REL.NODEC R2 `(gluon_tcgen05) ;  /* 0xffffffcc02f07950 */ /* 0x000fea0003c3ffff */
.L_x_78:
[----:B------:R-:W-:-:S00]  /*3040*/  BRA `(.L_x_78) ;  /* 0xfffffffc00fc7947 */ /* 0x000fc0000383ffff */
[----:B------:R-:W-:-:S00]  /*3050*/  NOP ;  /* 0x0000000000007918 */ /* 0x000fc00000000000 */
        /* <DEDUP_REMOVED lines=10> */
.L_x_81:


//--------------------- .nv.shared.gluon_tcgen05  --------------------------
	.section	.nv.shared.gluon_tcgen05,"aw",@nobits
	.sectionflags	@""
	.align	16
	.zero		1024


//--------------------- .nv.shared.reserved.0     --------------------------
	.section	.nv.shared.reserved.0,"aw",@nobits
	.align	8
	.weak		__nv_reservedSMEM_offset_0_alias
	.size		__nv_reservedSMEM_offset_0_alias, 0, 64
	.other		__nv_reservedSMEM_offset_0_alias,@"STO_CUDA_RESERVED_SHARED STV_DEFAULT"
__nv_reservedSMEM_offset_0_alias:
	.zero		0
.nv.shared.reserved.0:
	.zero		64
	.weak		__nv_reservedSMEM_allocation_phase
	.type		__nv_reservedSMEM_allocation_phase,@object
	.size		__nv_reservedSMEM_allocation_phase,(.L_0 - __nv_reservedSMEM_allocation_phase)
__nv_reservedSMEM_allocation_phase:
	.zero		1
.L_0:
	.zero		7
	.weak		__nv_reservedSMEM_devtool_atexit_pc
	.type		__nv_reservedSMEM_devtool_atexit_pc,@object
	.size		__nv_reservedSMEM_devtool_atexit_pc,(__nv_reservedSMEM_allocation_mask - __nv_reservedSMEM_devtool_atexit_pc)
__nv_reservedSMEM_devtool_atexit_pc:
	.zero		8
	.weak		__nv_reservedSMEM_allocation_mask
	.type		__nv_reservedSMEM_allocation_mask,@object
	.size		__nv_reservedSMEM_allocation_mask,(.L_2 - __nv_reservedSMEM_allocation_mask)
__nv_reservedSMEM_allocation_mask:
	.zero		4
.L_2:


//--------------------- .nv.constant0.gluon_tcgen05 --------------------------
	.section	.nv.constant0.gluon_tcgen05,"a",@progbits
	.sectionflags	@""
	.align	4
.nv.constant0.gluon_tcgen05:
	.zero		976


//--------------------- SYMBOLS --------------------------

	.type		.nv.reservedSmem.offset0,@object
	.size		.nv.reservedSmem.offset0,0x4
	.type		.nv.reservedSmem.cap,@object
	.size		.nv.reservedSmem.cap,0x4
